//
// Generated by NVIDIA NVVM Compiler
//
// Compiler Build ID: CL-36424714
// Cuda compilation tools, release 13.0, V13.0.88
// Based on NVVM 20.0.0
//

.version 9.0
.target sm_100
.address_size 64

	// .globl	_Z29softmax_forward_kernel_float4PfPKfii
.extern .shared .align 16 .b8 smem[];

.visible .entry _Z29softmax_forward_kernel_float4PfPKfii(
	.param .u64 .ptr .align 1 _Z29softmax_forward_kernel_float4PfPKfii_param_0,
	.param .u64 .ptr .align 1 _Z29softmax_forward_kernel_float4PfPKfii_param_1,
	.param .u32 _Z29softmax_forward_kernel_float4PfPKfii_param_2,
	.param .u32 _Z29softmax_forward_kernel_float4PfPKfii_param_3
)
{
	.reg .pred 	%p<50>;
	.reg .b32 	%r<187>;
	.reg .b32 	%f<317>;
	.reg .b64 	%rd<51>;

	ld.param.u64 	%rd14, [_Z29softmax_forward_kernel_float4PfPKfii_param_0];
	ld.param.u64 	%rd15, [_Z29softmax_forward_kernel_float4PfPKfii_param_1];
	ld.param.u32 	%r59, [_Z29softmax_forward_kernel_float4PfPKfii_param_3];
	cvta.to.global.u64 	%rd1, %rd15;
	cvta.to.global.u64 	%rd2, %rd14;
	mov.u32 	%r186, %tid.x;
	mov.u32 	%r60, %ctaid.x;
	and.b32  	%r2, %r186, 31;
	mov.u32 	%r3, %ntid.x;
	add.s32 	%r61, %r3, 31;
	shr.u32 	%r4, %r61, 5;
	shr.s32 	%r62, %r59, 31;
	shr.u32 	%r63, %r62, 30;
	add.s32 	%r64, %r59, %r63;
	shr.s32 	%r5, %r64, 2;
	mul.lo.s32 	%r6, %r59, %r60;
	cvt.s64.s32 	%rd3, %r6;
	mul.wide.s32 	%rd16, %r6, 4;
	add.s64 	%rd4, %rd1, %rd16;
	setp.ge.s32 	%p1, %r186, %r5;
	mov.f32 	%f310, 0fFF800000;
	@%p1 bra 	$L__BB0_7;
	add.s32 	%r65, %r186, %r3;
	max.u32 	%r66, %r5, %r65;
	setp.lt.u32 	%p2, %r65, %r5;
	selp.u32 	%r67, 1, 0, %p2;
	add.s32 	%r68, %r65, %r67;
	sub.s32 	%r69, %r66, %r68;
	div.u32 	%r70, %r69, %r3;
	add.s32 	%r7, %r70, %r67;
	and.b32  	%r71, %r7, 3;
	setp.eq.s32 	%p3, %r71, 3;
	mov.f32 	%f310, 0fFF800000;
	mov.u32 	%r173, %r186;
	@%p3 bra 	$L__BB0_4;
	mul.wide.u32 	%rd17, %r186, 16;
	add.s64 	%rd19, %rd17, %rd16;
	add.s64 	%rd49, %rd1, %rd19;
	mul.wide.u32 	%rd6, %r3, 16;
	add.s32 	%r72, %r7, 1;
	and.b32  	%r73, %r72, 3;
	neg.s32 	%r171, %r73;
	mov.f32 	%f310, 0fFF800000;
	mov.u32 	%r173, %r186;
$L__BB0_3:
	.pragma "nounroll";
	ld.global.v4.f32 	{%f24, %f25, %f26, %f27}, [%rd49];
	max.f32 	%f28, %f310, %f24;
	max.f32 	%f29, %f28, %f25;
	max.f32 	%f30, %f29, %f26;
	max.f32 	%f310, %f30, %f27;
	add.s32 	%r173, %r173, %r3;
	add.s64 	%rd49, %rd49, %rd6;
	add.s32 	%r171, %r171, 1;
	setp.ne.s32 	%p4, %r171, 0;
	@%p4 bra 	$L__BB0_3;
$L__BB0_4:
	setp.lt.u32 	%p5, %r7, 3;
	@%p5 bra 	$L__BB0_7;
	shl.b32 	%r74, %r3, 1;
	add.s32 	%r176, %r173, %r74;
	shl.b32 	%r15, %r3, 2;
	mad.lo.s32 	%r175, %r3, 3, %r173;
	add.s32 	%r174, %r3, %r173;
$L__BB0_6:
	mul.wide.u32 	%rd20, %r173, 16;
	add.s64 	%rd21, %rd4, %rd20;
	ld.global.v4.f32 	{%f31, %f32, %f33, %f34}, [%rd21];
	max.f32 	%f35, %f310, %f31;
	max.f32 	%f36, %f35, %f32;
	max.f32 	%f37, %f36, %f33;
	max.f32 	%f38, %f37, %f34;
	add.s32 	%r75, %r173, %r3;
	mul.wide.u32 	%rd22, %r174, 16;
	add.s64 	%rd23, %rd4, %rd22;
	ld.global.v4.f32 	{%f39, %f40, %f41, %f42}, [%rd23];
	max.f32 	%f43, %f38, %f39;
	max.f32 	%f44, %f43, %f40;
	max.f32 	%f45, %f44, %f41;
	max.f32 	%f46, %f45, %f42;
	add.s32 	%r76, %r75, %r3;
	mul.wide.u32 	%rd24, %r176, 16;
	add.s64 	%rd25, %rd4, %rd24;
	ld.global.v4.f32 	{%f47, %f48, %f49, %f50}, [%rd25];
	max.f32 	%f51, %f46, %f47;
	max.f32 	%f52, %f51, %f48;
	max.f32 	%f53, %f52, %f49;
	max.f32 	%f54, %f53, %f50;
	add.s32 	%r77, %r76, %r3;
	mul.wide.u32 	%rd26, %r175, 16;
	add.s64 	%rd27, %rd4, %rd26;
	ld.global.v4.f32 	{%f55, %f56, %f57, %f58}, [%rd27];
	max.f32 	%f59, %f54, %f55;
	max.f32 	%f60, %f59, %f56;
	max.f32 	%f61, %f60, %f57;
	max.f32 	%f310, %f61, %f58;
	add.s32 	%r173, %r77, %r3;
	add.s32 	%r176, %r176, %r15;
	add.s32 	%r175, %r175, %r15;
	add.s32 	%r174, %r174, %r15;
	setp.lt.s32 	%p6, %r173, %r5;
	@%p6 bra 	$L__BB0_6;
$L__BB0_7:
	mov.b32 	%r78, %f310;
	shfl.sync.down.b32	%r79|%p7, %r78, 16, 31, -1;
	mov.b32 	%f62, %r79;
	max.f32 	%f63, %f310, %f62;
	mov.b32 	%r80, %f63;
	shfl.sync.down.b32	%r81|%p8, %r80, 8, 31, -1;
	mov.b32 	%f64, %r81;
	max.f32 	%f65, %f63, %f64;
	mov.b32 	%r82, %f65;
	shfl.sync.down.b32	%r83|%p9, %r82, 4, 31, -1;
	mov.b32 	%f66, %r83;
	max.f32 	%f67, %f65, %f66;
	mov.b32 	%r84, %f67;
	shfl.sync.down.b32	%r85|%p10, %r84, 2, 31, -1;
	mov.b32 	%f68, %r85;
	max.f32 	%f69, %f67, %f68;
	mov.b32 	%r86, %f69;
	shfl.sync.down.b32	%r87|%p11, %r86, 1, 31, -1;
	mov.b32 	%f70, %r87;
	max.f32 	%f71, %f69, %f70;
	mov.b32 	%r88, %f71;
	shfl.sync.idx.b32	%r26|%p12, %r88, 0, 31, -1;
	setp.ne.s32 	%p13, %r2, 0;
	shr.u32 	%r89, %r186, 3;
	and.b32  	%r90, %r89, 124;
	mov.u32 	%r91, smem;
	add.s32 	%r27, %r91, %r90;
	@%p13 bra 	$L__BB0_9;
	st.shared.u32 	[%r27], %r26;
$L__BB0_9:
	bar.sync 	0;
	setp.gt.u32 	%p14, %r186, 31;
	shl.b32 	%r92, %r2, 2;
	add.s32 	%r28, %r91, %r92;
	@%p14 bra 	$L__BB0_14;
	setp.ge.u32 	%p15, %r2, %r4;
	mov.f32 	%f311, 0fFF800000;
	@%p15 bra 	$L__BB0_12;
	ld.shared.f32 	%f311, [%r28];
$L__BB0_12:
	setp.ne.s32 	%p16, %r2, 0;
	mov.b32 	%r94, %f311;
	shfl.sync.down.b32	%r95|%p17, %r94, 16, 31, -1;
	mov.b32 	%f73, %r95;
	max.f32 	%f74, %f311, %f73;
	mov.b32 	%r96, %f74;
	shfl.sync.down.b32	%r97|%p18, %r96, 8, 31, -1;
	mov.b32 	%f75, %r97;
	max.f32 	%f76, %f74, %f75;
	mov.b32 	%r98, %f76;
	shfl.sync.down.b32	%r99|%p19, %r98, 4, 31, -1;
	mov.b32 	%f77, %r99;
	max.f32 	%f78, %f76, %f77;
	mov.b32 	%r100, %f78;
	shfl.sync.down.b32	%r101|%p20, %r100, 2, 31, -1;
	mov.b32 	%f79, %r101;
	max.f32 	%f80, %f78, %f79;
	mov.b32 	%r102, %f80;
	shfl.sync.down.b32	%r103|%p21, %r102, 1, 31, -1;
	mov.b32 	%f81, %r103;
	max.f32 	%f82, %f80, %f81;
	mov.b32 	%r104, %f82;
	shfl.sync.idx.b32	%r29|%p22, %r104, 0, 31, -1;
	@%p16 bra 	$L__BB0_14;
	st.shared.u32 	[smem], %r29;
$L__BB0_14:
	shl.b64 	%rd28, %rd3, 2;
	add.s64 	%rd9, %rd2, %rd28;
	setp.ge.s32 	%p23, %r186, %r5;
	bar.sync 	0;
	mov.f32 	%f315, 0f00000000;
	ld.shared.f32 	%f10, [smem];
	@%p23 bra 	$L__BB0_20;
	add.s32 	%r30, %r186, %r3;
	max.u32 	%r105, %r5, %r30;
	setp.lt.u32 	%p24, %r30, %r5;
	selp.u32 	%r106, 1, 0, %p24;
	add.s32 	%r107, %r30, %r106;
	sub.s32 	%r108, %r105, %r107;
	div.u32 	%r109, %r108, %r3;
	add.s32 	%r31, %r109, %r106;
	and.b32  	%r110, %r31, 1;
	setp.eq.b32 	%p25, %r110, 1;
	mov.f32 	%f315, 0f00000000;
	mov.u32 	%r180, %r186;
	@%p25 bra 	$L__BB0_17;
	mul.wide.u32 	%rd29, %r186, 16;
	add.s64 	%rd30, %rd4, %rd29;
	ld.global.v4.f32 	{%f86, %f87, %f88, %f89}, [%rd30];
	sub.f32 	%f90, %f86, %f10;
	fma.rn.f32 	%f91, %f90, 0f3BBB989D, 0f3F000000;
	cvt.sat.f32.f32 	%f92, %f91;
	mov.f32 	%f93, 0f4B400001;
	mov.f32 	%f94, 0f437C0000;
	fma.rm.f32 	%f95, %f92, %f94, %f93;
	add.f32 	%f96, %f95, 0fCB40007F;
	neg.f32 	%f97, %f96;
	fma.rn.f32 	%f98, %f90, 0f3FB8AA3B, %f97;
	fma.rn.f32 	%f99, %f90, 0f32A57060, %f98;
	mov.b32 	%r111, %f95;
	shl.b32 	%r112, %r111, 23;
	mov.b32 	%f100, %r112;
	ex2.approx.ftz.f32 	%f101, %f99;
	mul.f32 	%f102, %f101, %f100;
	sub.f32 	%f103, %f87, %f10;
	fma.rn.f32 	%f104, %f103, 0f3BBB989D, 0f3F000000;
	cvt.sat.f32.f32 	%f105, %f104;
	fma.rm.f32 	%f106, %f105, %f94, %f93;
	add.f32 	%f107, %f106, 0fCB40007F;
	neg.f32 	%f108, %f107;
	fma.rn.f32 	%f109, %f103, 0f3FB8AA3B, %f108;
	fma.rn.f32 	%f110, %f103, 0f32A57060, %f109;
	mov.b32 	%r113, %f106;
	shl.b32 	%r114, %r113, 23;
	mov.b32 	%f111, %r114;
	ex2.approx.ftz.f32 	%f112, %f110;
	mul.f32 	%f113, %f112, %f111;
	sub.f32 	%f114, %f88, %f10;
	fma.rn.f32 	%f115, %f114, 0f3BBB989D, 0f3F000000;
	cvt.sat.f32.f32 	%f116, %f115;
	fma.rm.f32 	%f117, %f116, %f94, %f93;
	add.f32 	%f118, %f117, 0fCB40007F;
	neg.f32 	%f119, %f118;
	fma.rn.f32 	%f120, %f114, 0f3FB8AA3B, %f119;
	fma.rn.f32 	%f121, %f114, 0f32A57060, %f120;
	mov.b32 	%r115, %f117;
	shl.b32 	%r116, %r115, 23;
	mov.b32 	%f122, %r116;
	ex2.approx.ftz.f32 	%f123, %f121;
	mul.f32 	%f124, %f123, %f122;
	sub.f32 	%f125, %f89, %f10;
	fma.rn.f32 	%f126, %f125, 0f3BBB989D, 0f3F000000;
	cvt.sat.f32.f32 	%f127, %f126;
	fma.rm.f32 	%f128, %f127, %f94, %f93;
	add.f32 	%f129, %f128, 0fCB40007F;
	neg.f32 	%f130, %f129;
	fma.rn.f32 	%f131, %f125, 0f3FB8AA3B, %f130;
	fma.rn.f32 	%f132, %f125, 0f32A57060, %f131;
	mov.b32 	%r117, %f128;
	shl.b32 	%r118, %r117, 23;
	mov.b32 	%f133, %r118;
	ex2.approx.ftz.f32 	%f134, %f132;
	mul.f32 	%f135, %f134, %f133;
	add.s64 	%rd31, %rd9, %rd29;
	st.global.v4.f32 	[%rd31], {%f102, %f113, %f124, %f135};
	add.f32 	%f136, %f102, %f113;
	add.f32 	%f137, %f136, %f124;
	add.f32 	%f138, %f137, %f135;
	add.f32 	%f315, %f138, 0f00000000;
	mov.u32 	%r180, %r30;
$L__BB0_17:
	setp.eq.s32 	%p26, %r31, 0;
	@%p26 bra 	$L__BB0_20;
	add.s32 	%r179, %r3, %r180;
	shl.b32 	%r34, %r3, 1;
$L__BB0_19:
	mul.wide.u32 	%rd32, %r180, 16;
	add.s64 	%rd33, %rd4, %rd32;
	ld.global.v4.f32 	{%f139, %f140, %f141, %f142}, [%rd33];
	sub.f32 	%f143, %f139, %f10;
	fma.rn.f32 	%f144, %f143, 0f3BBB989D, 0f3F000000;
	cvt.sat.f32.f32 	%f145, %f144;
	mov.f32 	%f146, 0f4B400001;
	mov.f32 	%f147, 0f437C0000;
	fma.rm.f32 	%f148, %f145, %f147, %f146;
	add.f32 	%f149, %f148, 0fCB40007F;
	neg.f32 	%f150, %f149;
	fma.rn.f32 	%f151, %f143, 0f3FB8AA3B, %f150;
	fma.rn.f32 	%f152, %f143, 0f32A57060, %f151;
	mov.b32 	%r119, %f148;
	shl.b32 	%r120, %r119, 23;
	mov.b32 	%f153, %r120;
	ex2.approx.ftz.f32 	%f154, %f152;
	mul.f32 	%f155, %f154, %f153;
	sub.f32 	%f156, %f140, %f10;
	fma.rn.f32 	%f157, %f156, 0f3BBB989D, 0f3F000000;
	cvt.sat.f32.f32 	%f158, %f157;
	fma.rm.f32 	%f159, %f158, %f147, %f146;
	add.f32 	%f160, %f159, 0fCB40007F;
	neg.f32 	%f161, %f160;
	fma.rn.f32 	%f162, %f156, 0f3FB8AA3B, %f161;
	fma.rn.f32 	%f163, %f156, 0f32A57060, %f162;
	mov.b32 	%r121, %f159;
	shl.b32 	%r122, %r121, 23;
	mov.b32 	%f164, %r122;
	ex2.approx.ftz.f32 	%f165, %f163;
	mul.f32 	%f166, %f165, %f164;
	sub.f32 	%f167, %f141, %f10;
	fma.rn.f32 	%f168, %f167, 0f3BBB989D, 0f3F000000;
	cvt.sat.f32.f32 	%f169, %f168;
	fma.rm.f32 	%f170, %f169, %f147, %f146;
	add.f32 	%f171, %f170, 0fCB40007F;
	neg.f32 	%f172, %f171;
	fma.rn.f32 	%f173, %f167, 0f3FB8AA3B, %f172;
	fma.rn.f32 	%f174, %f167, 0f32A57060, %f173;
	mov.b32 	%r123, %f170;
	shl.b32 	%r124, %r123, 23;
	mov.b32 	%f175, %r124;
	ex2.approx.ftz.f32 	%f176, %f174;
	mul.f32 	%f177, %f176, %f175;
	sub.f32 	%f178, %f142, %f10;
	fma.rn.f32 	%f179, %f178, 0f3BBB989D, 0f3F000000;
	cvt.sat.f32.f32 	%f180, %f179;
	fma.rm.f32 	%f181, %f180, %f147, %f146;
	add.f32 	%f182, %f181, 0fCB40007F;
	neg.f32 	%f183, %f182;
	fma.rn.f32 	%f184, %f178, 0f3FB8AA3B, %f183;
	fma.rn.f32 	%f185, %f178, 0f32A57060, %f184;
	mov.b32 	%r125, %f181;
	shl.b32 	%r126, %r125, 23;
	mov.b32 	%f186, %r126;
	ex2.approx.ftz.f32 	%f187, %f185;
	mul.f32 	%f188, %f187, %f186;
	add.s64 	%rd34, %rd9, %rd32;
	st.global.v4.f32 	[%rd34], {%f155, %f166, %f177, %f188};
	add.f32 	%f189, %f155, %f166;
	add.f32 	%f190, %f189, %f177;
	add.f32 	%f191, %f190, %f188;
	add.f32 	%f192, %f315, %f191;
	add.s32 	%r127, %r180, %r3;
	mul.wide.u32 	%rd35, %r179, 16;
	add.s64 	%rd36, %rd4, %rd35;
	ld.global.v4.f32 	{%f193, %f194, %f195, %f196}, [%rd36];
	sub.f32 	%f197, %f193, %f10;
	fma.rn.f32 	%f198, %f197, 0f3BBB989D, 0f3F000000;
	cvt.sat.f32.f32 	%f199, %f198;
	fma.rm.f32 	%f200, %f199, %f147, %f146;
	add.f32 	%f201, %f200, 0fCB40007F;
	neg.f32 	%f202, %f201;
	fma.rn.f32 	%f203, %f197, 0f3FB8AA3B, %f202;
	fma.rn.f32 	%f204, %f197, 0f32A57060, %f203;
	mov.b32 	%r128, %f200;
	shl.b32 	%r129, %r128, 23;
	mov.b32 	%f205, %r129;
	ex2.approx.ftz.f32 	%f206, %f204;
	mul.f32 	%f207, %f206, %f205;
	sub.f32 	%f208, %f194, %f10;
	fma.rn.f32 	%f209, %f208, 0f3BBB989D, 0f3F000000;
	cvt.sat.f32.f32 	%f210, %f209;
	fma.rm.f32 	%f211, %f210, %f147, %f146;
	add.f32 	%f212, %f211, 0fCB40007F;
	neg.f32 	%f213, %f212;
	fma.rn.f32 	%f214, %f208, 0f3FB8AA3B, %f213;
	fma.rn.f32 	%f215, %f208, 0f32A57060, %f214;
	mov.b32 	%r130, %f211;
	shl.b32 	%r131, %r130, 23;
	mov.b32 	%f216, %r131;
	ex2.approx.ftz.f32 	%f217, %f215;
	mul.f32 	%f218, %f217, %f216;
	sub.f32 	%f219, %f195, %f10;
	fma.rn.f32 	%f220, %f219, 0f3BBB989D, 0f3F000000;
	cvt.sat.f32.f32 	%f221, %f220;
	fma.rm.f32 	%f222, %f221, %f147, %f146;
	add.f32 	%f223, %f222, 0fCB40007F;
	neg.f32 	%f224, %f223;
	fma.rn.f32 	%f225, %f219, 0f3FB8AA3B, %f224;
	fma.rn.f32 	%f226, %f219, 0f32A57060, %f225;
	mov.b32 	%r132, %f222;
	shl.b32 	%r133, %r132, 23;
	mov.b32 	%f227, %r133;
	ex2.approx.ftz.f32 	%f228, %f226;
	mul.f32 	%f229, %f228, %f227;
	sub.f32 	%f230, %f196, %f10;
	fma.rn.f32 	%f231, %f230, 0f3BBB989D, 0f3F000000;
	cvt.sat.f32.f32 	%f232, %f231;
	fma.rm.f32 	%f233, %f232, %f147, %f146;
	add.f32 	%f234, %f233, 0fCB40007F;
	neg.f32 	%f235, %f234;
	fma.rn.f32 	%f236, %f230, 0f3FB8AA3B, %f235;
	fma.rn.f32 	%f237, %f230, 0f32A57060, %f236;
	mov.b32 	%r134, %f233;
	shl.b32 	%r135, %r134, 23;
	mov.b32 	%f238, %r135;
	ex2.approx.ftz.f32 	%f239, %f237;
	mul.f32 	%f240, %f239, %f238;
	add.s64 	%rd37, %rd9, %rd35;
	st.global.v4.f32 	[%rd37], {%f207, %f218, %f229, %f240};
	add.f32 	%f241, %f207, %f218;
	add.f32 	%f242, %f241, %f229;
	add.f32 	%f243, %f242, %f240;
	add.f32 	%f315, %f192, %f243;
	add.s32 	%r180, %r127, %r3;
	add.s32 	%r179, %r179, %r34;
	setp.lt.s32 	%p27, %r180, %r5;
	@%p27 bra 	$L__BB0_19;
$L__BB0_20:
	setp.ne.s32 	%p28, %r2, 0;
	mov.b32 	%r136, %f315;
	shfl.sync.down.b32	%r137|%p29, %r136, 16, 31, -1;
	mov.b32 	%f244, %r137;
	add.f32 	%f245, %f315, %f244;
	mov.b32 	%r138, %f245;
	shfl.sync.down.b32	%r139|%p30, %r138, 8, 31, -1;
	mov.b32 	%f246, %r139;
	add.f32 	%f247, %f245, %f246;
	mov.b32 	%r140, %f247;
	shfl.sync.down.b32	%r141|%p31, %r140, 4, 31, -1;
	mov.b32 	%f248, %r141;
	add.f32 	%f249, %f247, %f248;
	mov.b32 	%r142, %f249;
	shfl.sync.down.b32	%r143|%p32, %r142, 2, 31, -1;
	mov.b32 	%f250, %r143;
	add.f32 	%f251, %f249, %f250;
	mov.b32 	%r144, %f251;
	shfl.sync.down.b32	%r145|%p33, %r144, 1, 31, -1;
	mov.b32 	%f252, %r145;
	add.f32 	%f253, %f251, %f252;
	mov.b32 	%r146, %f253;
	shfl.sync.idx.b32	%r39|%p34, %r146, 0, 31, -1;
	@%p28 bra 	$L__BB0_22;
	st.shared.u32 	[%r27], %r39;
$L__BB0_22:
	setp.gt.u32 	%p35, %r186, 31;
	bar.sync 	0;
	@%p35 bra 	$L__BB0_27;
	setp.ge.u32 	%p36, %r2, %r4;
	mov.f32 	%f316, 0f00000000;
	@%p36 bra 	$L__BB0_25;
	ld.shared.f32 	%f316, [%r28];
$L__BB0_25:
	setp.ne.s32 	%p37, %r2, 0;
	mov.b32 	%r147, %f316;
	shfl.sync.down.b32	%r148|%p38, %r147, 16, 31, -1;
	mov.b32 	%f255, %r148;
	add.f32 	%f256, %f316, %f255;
	mov.b32 	%r149, %f256;
	shfl.sync.down.b32	%r150|%p39, %r149, 8, 31, -1;
	mov.b32 	%f257, %r150;
	add.f32 	%f258, %f256, %f257;
	mov.b32 	%r151, %f258;
	shfl.sync.down.b32	%r152|%p40, %r151, 4, 31, -1;
	mov.b32 	%f259, %r152;
	add.f32 	%f260, %f258, %f259;
	mov.b32 	%r153, %f260;
	shfl.sync.down.b32	%r154|%p41, %r153, 2, 31, -1;
	mov.b32 	%f261, %r154;
	add.f32 	%f262, %f260, %f261;
	mov.b32 	%r155, %f262;
	shfl.sync.down.b32	%r156|%p42, %r155, 1, 31, -1;
	mov.b32 	%f263, %r156;
	add.f32 	%f264, %f262, %f263;
	mov.b32 	%r157, %f264;
	shfl.sync.idx.b32	%r40|%p43, %r157, 0, 31, -1;
	@%p37 bra 	$L__BB0_27;
	st.shared.u32 	[smem], %r40;
$L__BB0_27:
	setp.ge.s32 	%p44, %r186, %r5;
	bar.sync 	0;
	ld.shared.f32 	%f265, [smem];
	rcp.rn.f32 	%f19, %f265;
	@%p44 bra 	$L__BB0_34;
	add.s32 	%r158, %r186, %r3;
	max.u32 	%r159, %r5, %r158;
	setp.lt.u32 	%p45, %r158, %r5;
	selp.u32 	%r160, 1, 0, %p45;
	add.s32 	%r161, %r158, %r160;
	sub.s32 	%r162, %r159, %r161;
	div.u32 	%r163, %r162, %r3;
	add.s32 	%r41, %r163, %r160;
	and.b32  	%r164, %r41, 3;
	setp.eq.s32 	%p46, %r164, 3;
	@%p46 bra 	$L__BB0_31;
	add.s32 	%r165, %r41, 1;
	and.b32  	%r166, %r165, 3;
	mul.wide.u32 	%rd38, %r186, 16;
	add.s64 	%rd40, %rd38, %rd16;
	add.s64 	%rd50, %rd2, %rd40;
	mul.wide.u32 	%rd11, %r3, 16;
	neg.s32 	%r181, %r166;
	mad.lo.s32 	%r186, %r3, %r166, %r186;
$L__BB0_30:
	.pragma "nounroll";
	ld.global.v4.f32 	{%f266, %f267, %f268, %f269}, [%rd50];
	mul.f32 	%f270, %f19, %f266;
	mul.f32 	%f271, %f19, %f267;
	mul.f32 	%f272, %f19, %f268;
	mul.f32 	%f273, %f19, %f269;
	st.global.v4.f32 	[%rd50], {%f270, %f271, %f272, %f273};
	add.s64 	%rd50, %rd50, %rd11;
	add.s32 	%r181, %r181, 1;
	setp.ne.s32 	%p47, %r181, 0;
	@%p47 bra 	$L__BB0_30;
$L__BB0_31:
	setp.lt.u32 	%p48, %r41, 3;
	@%p48 bra 	$L__BB0_34;
	shl.b32 	%r167, %r3, 1;
	add.s32 	%r185, %r186, %r167;
	shl.b32 	%r48, %r3, 2;
	mad.lo.s32 	%r184, %r3, 3, %r186;
	add.s32 	%r183, %r3, %r186;
$L__BB0_33:
	mul.wide.u32 	%rd41, %r186, 16;
	add.s64 	%rd42, %rd9, %rd41;
	ld.global.v4.f32 	{%f274, %f275, %f276, %f277}, [%rd42];
	mul.f32 	%f278, %f19, %f274;
	mul.f32 	%f279, %f19, %f275;
	mul.f32 	%f280, %f19, %f276;
	mul.f32 	%f281, %f19, %f277;
	st.global.v4.f32 	[%rd42], {%f278, %f279, %f280, %f281};
	add.s32 	%r168, %r186, %r3;
	mul.wide.u32 	%rd43, %r183, 16;
	add.s64 	%rd44, %rd9, %rd43;
	ld.global.v4.f32 	{%f282, %f283, %f284, %f285}, [%rd44];
	mul.f32 	%f286, %f19, %f282;
	mul.f32 	%f287, %f19, %f283;
	mul.f32 	%f288, %f19, %f284;
	mul.f32 	%f289, %f19, %f285;
	st.global.v4.f32 	[%rd44], {%f286, %f287, %f288, %f289};
	add.s32 	%r169, %r168, %r3;
	mul.wide.u32 	%rd45, %r185, 16;
	add.s64 	%rd46, %rd9, %rd45;
	ld.global.v4.f32 	{%f290, %f291, %f292, %f293}, [%rd46];
	mul.f32 	%f294, %f19, %f290;
	mul.f32 	%f295, %f19, %f291;
	mul.f32 	%f296, %f19, %f292;
	mul.f32 	%f297, %f19, %f293;
	st.global.v4.f32 	[%rd46], {%f294, %f295, %f296, %f297};
	add.s32 	%r170, %r169, %r3;
	mul.wide.u32 	%rd47, %r184, 16;
	add.s64 	%rd48, %rd9, %rd47;
	ld.global.v4.f32 	{%f298, %f299, %f300, %f301}, [%rd48];
	mul.f32 	%f302, %f19, %f298;
	mul.f32 	%f303, %f19, %f299;
	mul.f32 	%f304, %f19, %f300;
	mul.f32 	%f305, %f19, %f301;
	st.global.v4.f32 	[%rd48], {%f302, %f303, %f304, %f305};
	add.s32 	%r186, %r170, %r3;
	add.s32 	%r185, %r185, %r48;
	add.s32 	%r184, %r184, %r48;
	add.s32 	%r183, %r183, %r48;
	setp.lt.s32 	%p49, %r186, %r5;
	@%p49 bra 	$L__BB0_33;
$L__BB0_34:
	ret;

}


// ===== COMPILED SASS (sm_100) =====

	.target	sm_100

	.elftype	@"ET_EXEC"


//--------------------- .note.nv.tkinfo           --------------------------
	.section	.note.nv.tkinfo,"",@"SHT_NOTE"
	.sectionflags	@"SHF_NOTE_NV_TKINFO"
	.tkinfo
        /*0018*/ 	.word	0x00000002
        /*0030*/ 	.string	""
        /*0030*/ 	.string	"ptxas"
        /*0030*/ 	.string	"Cuda compilation tools, release 13.0, V13.0.88"
        /*0030*/ 	.string	"Build cuda_13.0.r13.0/compiler.36424714_0"
        /*0030*/ 	.string	"-arch sm_100 -m 64 "



//--------------------- .note.nv.cuinfo           --------------------------
	.section	.note.nv.cuinfo,"",@"SHT_NOTE"
	.sectionflags	@"SHF_NOTE_NV_CUINFO"
        /*0018*/ 	.short	0x0002
        /*001a*/ 	.short	0x0064
        /*001c*/ 	.short	0x0082
	.zero		2


//--------------------- .nv.info                  --------------------------
	.section	.nv.info,"",@"SHT_CUDA_INFO"
	.align	4


	//----- nvinfo : EIATTR_REGCOUNT
	.align		4
        /*0000*/ 	.byte	0x04, 0x2f
        /*0002*/ 	.short	(.L_1 - .L_0)
	.align		4
.L_0:
        /*0004*/ 	.word	index@(_Z29softmax_forward_kernel_float4PfPKfii)
        /*0008*/ 	.word	0x00000026


	//----- nvinfo : EIATTR_FRAME_SIZE
	.align		4
.L_1:
        /*000c*/ 	.byte	0x04, 0x11
        /*000e*/ 	.short	(.L_3 - .L_2)
	.align		4
.L_2:
        /*0010*/ 	.word	index@($__internal_0_$__cuda_sm20_rcp_rn_f32_slowpath)
        /*0014*/ 	.word	0x00000000


	//----- nvinfo : EIATTR_FRAME_SIZE
	.align		4
.L_3:
        /*0018*/ 	.byte	0x04, 0x11
        /*001a*/ 	.short	(.L_5 - .L_4)
	.align		4
.L_4:
        /*001c*/ 	.word	index@(_Z29softmax_forward_kernel_float4PfPKfii)
        /*0020*/ 	.word	0x00000000


	//----- nvinfo : EIATTR_MIN_STACK_SIZE
	.align		4
.L_5:
        /*0024*/ 	.byte	0x04, 0x12
        /*0026*/ 	.short	(.L_7 - .L_6)
	.align		4
.L_6:
        /*0028*/ 	.word	index@(_Z29softmax_forward_kernel_float4PfPKfii)
        /*002c*/ 	.word	0x00000000
.L_7:


//--------------------- .nv.compat                --------------------------
	.section	.nv.compat,"",@"SHT_CUDA_COMPAT_INFO"
	.align	4
        /*0000*/ 	.byte	0x02, 0x09, 0x00, 0x00, 0x02, 0x02, 0x01, 0x00, 0x02, 0x05, 0x05, 0x00, 0x03, 0x07, 0x01, 0x01
        /*0010*/ 	.byte	0x02, 0x03, 0x00, 0x00, 0x02, 0x06, 0x01, 0x00, 0x04, 0x0b, 0x08, 0x00, 0x09, 0x00, 0x00, 0x00
        /*0020*/ 	.byte	0x00, 0x00, 0x00, 0x00


//--------------------- .nv.info._Z29softmax_forward_kernel_float4PfPKfii --------------------------
	.section	.nv.info._Z29softmax_forward_kernel_float4PfPKfii,"",@"SHT_CUDA_INFO"
	.sectionflags	@""
	.align	4


	//----- nvinfo : EIATTR_CUDA_API_VERSION
	.align		4
        /*0000*/ 	.byte	0x04, 0x37
        /*0002*/ 	.short	(.L_9 - .L_8)
.L_8:
        /*0004*/ 	.word	0x00000082


	//----- nvinfo : EIATTR_KPARAM_INFO
	.align		4
.L_9:
        /*0008*/ 	.byte	0x04, 0x17
        /*000a*/ 	.short	(.L_11 - .L_10)
.L_10:
        /*000c*/ 	.word	0x00000000
        /*0010*/ 	.short	0x0003
        /*0012*/ 	.short	0x0014
        /*0014*/ 	.byte	0x00, 0xf0, 0x11, 0x00


	//----- nvinfo : EIATTR_KPARAM_INFO
	.align		4
.L_11:
        /*0018*/ 	.byte	0x04, 0x17
        /*001a*/ 	.short	(.L_13 - .L_12)
.L_12:
        /*001c*/ 	.word	0x00000000
        /*0020*/ 	.short	0x0002
        /*0022*/ 	.short	0x0010
        /*0024*/ 	.byte	0x00, 0xf0, 0x11, 0x00


	//----- nvinfo : EIATTR_KPARAM_INFO
	.align		4
.L_13:
        /*0028*/ 	.byte	0x04, 0x17
        /*002a*/ 	.short	(.L_15 - .L_14)
.L_14:
        /*002c*/ 	.word	0x00000000
        /*0030*/ 	.short	0x0001
        /*0032*/ 	.short	0x0008
        /*0034*/ 	.byte	0x00, 0xf5, 0x21, 0x00


	//----- nvinfo : EIATTR_KPARAM_INFO
	.align		4
.L_15:
        /*0038*/ 	.byte	0x04, 0x17
        /*003a*/ 	.short	(.L_17 - .L_16)
.L_16:
        /*003c*/ 	.word	0x00000000
        /*0040*/ 	.short	0x0000
        /*0042*/ 	.short	0x0000
        /*0044*/ 	.byte	0x00, 0xf5, 0x21, 0x00


	//----- nvinfo : EIATTR_SPARSE_MMA_MASK
	.align		4
.L_17:
        /*0048*/ 	.byte	0x03, 0x50
        /*004a*/ 	.short	0x0000


	//----- nvinfo : EIATTR_MAXREG_COUNT
	.align		4
        /*004c*/ 	.byte	0x03, 0x1b
        /*004e*/ 	.short	0x00ff


	//----- nvinfo : EIATTR_NUM_BARRIERS
	.align		4
        /*0050*/ 	.byte	0x02, 0x4c
        /*0052*/ 	.byte	0x01
	.zero		1


	//----- nvinfo : EIATTR_MERCURY_ISA_VERSION
	.align		4
        /*0054*/ 	.byte	0x03, 0x5f
        /*0056*/ 	.short	0x0101


	//----- nvinfo : EIATTR_COOP_GROUP_MASK_REGIDS
	.align		4
        /*0058*/ 	.byte	0x04, 0x29
        /*005a*/ 	.short	(.L_19 - .L_18)


	//   ....[0]....
.L_18:
        /*005c*/ 	.word	0xffffffff


	//   ....[1]....
        /*0060*/ 	.word	0xffffffff


	//   ....[2]....
        /*0064*/ 	.word	0xffffffff


	//   ....[3]....
        /*0068*/ 	.word	0xffffffff


	//   ....[4]....
        /*006c*/ 	.word	0xffffffff


	//   ....[5]....
        /*0070*/ 	.word	0xffffffff


	//   ....[6]....
        /*0074*/ 	.word	0xffffffff


	//   ....[7]....
        /*0078*/ 	.word	0xffffffff


	//   ....[8]....
        /*007c*/ 	.word	0xffffffff


	//   ....[9]....
        /*0080*/ 	.word	0xffffffff


	//   ....[10]....
        /*0084*/ 	.word	0xffffffff


	//   ....[11]....
        /*0088*/ 	.word	0xffffffff


	//   ....[12]....
        /*008c*/ 	.word	0xffffffff


	//   ....[13]....
        /*0090*/ 	.word	0xffffffff


	//   ....[14]....
        /*0094*/ 	.word	0xffffffff


	//   ....[15]....
        /*0098*/ 	.word	0xffffffff


	//   ....[16]....
        /*009c*/ 	.word	0xffffffff


	//   ....[17]....
        /*00a0*/ 	.word	0xffffffff


	//   ....[18]....
        /*00a4*/ 	.word	0xffffffff


	//   ....[19]....
        /*00a8*/ 	.word	0xffffffff


	//   ....[20]....
        /*00ac*/ 	.word	0xffffffff


	//   ....[21]....
        /*00b0*/ 	.word	0xffffffff


	//   ....[22]....
        /*00b4*/ 	.word	0xffffffff


	//   ....[23]....
        /*00b8*/ 	.word	0xffffffff


	//   ....[24]....
        /*00bc*/ 	.word	0x0500000a


	//   ....[25]....
        /*00c0*/ 	.word	0x0500000a


	//   ....[26]....
        /*00c4*/ 	.word	0x0500000a


	//   ....[27]....
        /*00c8*/ 	.word	0x0500000a


	//   ....[28]....
        /*00cc*/ 	.word	0x0500000a


	//   ....[29]....
        /*00d0*/ 	.word	0x0500000a


	//   ....[30]....
        /*00d4*/ 	.word	0x0500000a


	//   ....[31]....
        /*00d8*/ 	.word	0x0500000a


	//   ....[32]....
        /*00dc*/ 	.word	0x0500000a


	//   ....[33]....
        /*00e0*/ 	.word	0x0500000a


	//----- nvinfo : EIATTR_COOP_GROUP_INSTR_OFFSETS
	.align		4
.L_19:
        /*00e4*/ 	.byte	0x04, 0x28
        /*00e6*/ 	.short	(.L_21 - .L_20)


	//   ....[0]....
.L_20:
        /*00e8*/ 	.word	0x00000620


	//   ....[1]....
        /*00ec*/ 	.word	0x000006d0


	//   ....[2]....
        /*00f0*/ 	.word	0x00000700


	//   ....[3]....
        /*00f4*/ 	.word	0x00000720


	//   ....[4]....
        /*00f8*/ 	.word	0x00000740


	//   ....[5]....
        /*00fc*/ 	.word	0x00000760


	//   ....[6]....
        /*0100*/ 	.word	0x000007f0


	//   ....[7]....
        /*0104*/ 	.word	0x00000810


	//   ....[8]....
        /*0108*/ 	.word	0x00000830


	//   ....[9]....
        /*010c*/ 	.word	0x00000850


	//   ....[10]....
        /*0110*/ 	.word	0x00000870


	//   ....[11]....
        /*0114*/ 	.word	0x000008a0


	//   ....[12]....
        /*0118*/ 	.word	0x00001460


	//   ....[13]....
        /*011c*/ 	.word	0x00001490


	//   ....[14]....
        /*0120*/ 	.word	0x000014b0


	//   ....[15]....
        /*0124*/ 	.word	0x000014d0


	//   ....[16]....
        /*0128*/ 	.word	0x000014f0


	//   ....[17]....
        /*012c*/ 	.word	0x00001510


	//   ....[18]....
        /*0130*/ 	.word	0x000015a0


	//   ....[19]....
        /*0134*/ 	.word	0x000015c0


	//   ....[20]....
        /*0138*/ 	.word	0x000015e0


	//   ....[21]....
        /*013c*/ 	.word	0x00001600


	//   ....[22]....
        /*0140*/ 	.word	0x00001620


	//   ....[23]....
        /*0144*/ 	.word	0x00001650


	//   ....[24]....
        /*0148*/ 	.word	0x00001d60


	//   ....[25]....
        /*014c*/ 	.word	0x00001dd0


	//   ....[26]....
        /*0150*/ 	.word	0x00001e40


	//   ....[27]....
        /*0154*/ 	.word	0x00001eb0


	//   ....[28]....
        /*0158*/ 	.word	0x00001f20


	//   ....[29]....
        /*015c*/ 	.word	0x00001f90


	//   ....[30]....
        /*0160*/ 	.word	0x00002000


	//   ....[31]....
        /*0164*/ 	.word	0x00002070


	//   ....[32]....
        /*0168*/ 	.word	0x000020e0


	//   ....[33]....
        /*016c*/ 	.word	0x00002150


	//----- nvinfo : EIATTR_VRC_CTA_INIT_COUNT
	.align		4
.L_21:
        /*0170*/ 	.byte	0x02, 0x4a
	.zero		1
	.zero		1


	//----- nvinfo : EIATTR_EXIT_INSTR_OFFSETS
	.align		4
        /*0174*/ 	.byte	0x04, 0x1c
        /*0176*/ 	.short	(.L_23 - .L_22)


	//   ....[0]....
.L_22:
        /*0178*/ 	.word	0x00001770


	//   ....[1]....
        /*017c*/ 	.word	0x00001aa0


	//   ....[2]....
        /*0180*/ 	.word	0x00001d10


	//----- nvinfo : EIATTR_CRS_STACK_SIZE
	.align		4
.L_23:
        /*0184*/ 	.byte	0x04, 0x1e
        /*0186*/ 	.short	(.L_25 - .L_24)
.L_24:
        /*0188*/ 	.word	0x00000000


	//----- nvinfo : EIATTR_CBANK_PARAM_SIZE
	.align		4
.L_25:
        /*018c*/ 	.byte	0x03, 0x19
        /*018e*/ 	.short	0x0018


	//----- nvinfo : EIATTR_PARAM_CBANK
	.align		4
        /*0190*/ 	.byte	0x04, 0x0a
        /*0192*/ 	.short	(.L_27 - .L_26)
	.align		4
.L_26:
        /*0194*/ 	.word	index@(.nv.constant0._Z29softmax_forward_kernel_float4PfPKfii)
        /*0198*/ 	.short	0x0380
        /*019a*/ 	.short	0x0018


	//----- nvinfo : EIATTR_SW_WAR
	.align		4
.L_27:
        /*019c*/ 	.byte	0x04, 0x36
        /*019e*/ 	.short	(.L_29 - .L_28)
.L_28:
        /*01a0*/ 	.word	0x00000008
.L_29:


//--------------------- .nv.callgraph             --------------------------
	.section	.nv.callgraph,"",@"SHT_CUDA_CALLGRAPH"
	.align	4
	.sectionentsize	8
	.align		4
        /*0000*/ 	.word	0x00000000
	.align		4
        /*0004*/ 	.word	0xffffffff
	.align		4
        /*0008*/ 	.word	0x00000000
	.align		4
        /*000c*/ 	.word	0xfffffffe
	.align		4
        /*0010*/ 	.word	0x00000000
	.align		4
        /*0014*/ 	.word	0xfffffffd
	.align		4
        /*0018*/ 	.word	0x00000000
	.align		4
        /*001c*/ 	.word	0xfffffffc


//--------------------- .text._Z29softmax_forward_kernel_float4PfPKfii --------------------------
	.section	.text._Z29softmax_forward_kernel_float4PfPKfii,"ax",@progbits
	.align	128
        .global         _Z29softmax_forward_kernel_float4PfPKfii
        .type           _Z29softmax_forward_kernel_float4PfPKfii,@function
        .size           _Z29softmax_forward_kernel_float4PfPKfii,(.L_x_37 - _Z29softmax_forward_kernel_float4PfPKfii)
        .other          _Z29softmax_forward_kernel_float4PfPKfii,@"STO_CUDA_ENTRY STV_DEFAULT"
_Z29softmax_forward_kernel_float4PfPKfii:
.text._Z29softmax_forward_kernel_float4PfPKfii:
[----:B------:R-:W-:Y:S08]  /*0000*/  LDC R1, c[0x0][0x37c] ;  /* 0x0000df00ff017b82 */ /* 0x000ff00000000800 */
[----:B------:R-:W0:Y:S01]  /*0010*/  LDC R5, c[0x0][0x394] ;  /* 0x0000e500ff057b82 */ /* 0x000e220000000800 */
[----:B------:R-:W1:Y:S01]  /*0020*/  S2R R3, SR_TID.X ;  /* 0x0000000000037919 */ /* 0x000e620000002100 */
[----:B------:R-:W2:Y:S01]  /*0030*/  LDCU.64 UR8, c[0x0][0x388] ;  /* 0x00007100ff0877ac */ /* 0x000ea20008000a00 */
[----:B------:R-:W-:Y:S01]  /*0040*/  BSSY.RECONVERGENT B0, `(.L_x_0) ;  /* 0x000005d000007945 */ /* 0x000fe20003800200 */
[----:B------:R-:W-:Y:S01]  /*0050*/  MOV R18, 0xff800000 ;  /* 0xff80000000127802 */ /* 0x000fe20000000f00 */
[----:B------:R-:W3:Y:S03]  /*0060*/  LDCU.64 UR6, c[0x0][0x358] ;  /* 0x00006b00ff0677ac */ /* 0x000ee60008000a00 */
[----:B------:R-:W4:Y:S08]  /*0070*/  S2UR UR4, SR_CTAID.X ;  /* 0x00000000000479c3 */ /* 0x000f300000002500 */
[----:B------:R-:W2:Y:S01]  /*0080*/  LDC R0, c[0x0][0x360] ;  /* 0x0000d800ff007b82 */ /* 0x000ea20000000800 */
[----:B0-----:R-:W-:-:S04]  /*0090*/  SHF.R.S32.HI R2, RZ, 0x1f, R5 ;  /* 0x0000001fff027819 */ /* 0x001fc80000011405 */
[----:B------:R-:W-:-:S04]  /*00a0*/  LEA.HI R2, R2, R5, RZ, 0x2 ;  /* 0x0000000502027211 */ /* 0x000fc800078f10ff */
[----:B------:R-:W-:Y:S01]  /*00b0*/  SHF.R.S32.HI R2, RZ, 0x2, R2 ;  /* 0x00000002ff027819 */ /* 0x000fe20000011402 */
[----:B----4-:R-:W-:Y:S01]  /*00c0*/  IMAD R21, R5, UR4, RZ ;  /* 0x0000000405157c24 */ /* 0x010fe2000f8e02ff */
[C---:B-1----:R-:W-:Y:S02]  /*00d0*/  LOP3.LUT R20, R3.reuse, 0x1f, RZ, 0xc0, !PT ;  /* 0x0000001f03147812 */ /* 0x042fe400078ec0ff */
[----:B------:R-:W-:Y:S01]  /*00e0*/  ISETP.GE.AND P0, PT, R3, R2, PT ;  /* 0x000000020300720c */ /* 0x000fe20003f06270 */
[----:B------:R-:W-:Y:S01]  /*00f0*/  IMAD.WIDE R24, R21, 0x4, RZ ;  /* 0x0000000415187825 */ /* 0x000fe200078e02ff */
[----:B------:R-:W-:Y:S02]  /*0100*/  SHF.R.S32.HI R26, RZ, 0x1f, R21 ;  /* 0x0000001fff1a7819 */ /* 0x000fe40000011415 */
[----:B--2---:R-:W-:-:S04]  /*0110*/  IADD3 R28, P1, PT, R24, UR8, RZ ;  /* 0x00000008181c7c10 */ /* 0x004fc8000ff3e0ff */
[----:B------:R-:W-:-:S05]  /*0120*/  IADD3.X R29, PT, PT, R25, UR9, RZ, P1, !PT ;  /* 0x00000009191d7c10 */ /* 0x000fca0008ffe4ff */
[----:B---3--:R-:W-:Y:S05]  /*0130*/  @P0 BRA `(.L_x_1) ;  /* 0x0000000400340947 */ /* 0x008fea0003800000 */
[----:B------:R-:W0:Y:S01]  /*0140*/  I2F.U32.RP R9, R0 ;  /* 0x0000000000097306 */ /* 0x000e220000209000 */
[----:B------:R-:W-:Y:S01]  /*0150*/  IADD3 R7, PT, PT, R3, R0, RZ ;  /* 0x0000000003077210 */ /* 0x000fe20007ffe0ff */
[----:B------:R-:W-:Y:S01]  /*0160*/  BSSY.RECONVERGENT B1, `(.L_x_2) ;  /* 0x000002f000017945 */ /* 0x000fe20003800200 */
[----:B------:R-:W-:Y:S01]  /*0170*/  ISETP.NE.U32.AND P2, PT, R0, RZ, PT ;  /* 0x000000ff0000720c */ /* 0x000fe20003f45070 */
[----:B------:R-:W-:Y:S01]  /*0180*/  IMAD.MOV.U32 R23, RZ, RZ, R3 ;  /* 0x000000ffff177224 */ /* 0x000fe200078e0003 */
[----:B------:R-:W-:Y:S02]  /*0190*/  ISETP.GE.U32.AND P0, PT, R7, R2, PT ;  /* 0x000000020700720c */ /* 0x000fe40003f06070 */
[----:B------:R-:W-:Y:S02]  /*01a0*/  VIMNMX.U32 R6, PT, PT, R2, R7, !PT ;  /* 0x0000000702067248 */ /* 0x000fe40007fe0000 */
[----:B------:R-:W-:Y:S02]  /*01b0*/  SEL R8, RZ, 0x1, P0 ;  /* 0x00000001ff087807 */ /* 0x000fe40000000000 */
[----:B------:R-:W-:-:S02]  /*01c0*/  MOV R18, 0xff800000 ;  /* 0xff80000000127802 */ /* 0x000fc40000000f00 */
[----:B------:R-:W-:Y:S01]  /*01d0*/  IADD3 R7, PT, PT, R6, -R7, -R8 ;  /* 0x8000000706077210 */ /* 0x000fe20007ffe808 */
[----:B0-----:R-:W0:Y:S02]  /*01e0*/  MUFU.RCP R9, R9 ;  /* 0x0000000900097308 */ /* 0x001e240000001000 */
[----:B0-----:R-:W-:-:S06]  /*01f0*/  IADD3 R4, PT, PT, R9, 0xffffffe, RZ ;  /* 0x0ffffffe09047810 */ /* 0x001fcc0007ffe0ff */
[----:B------:R0:W1:Y:S02]  /*0200*/  F2I.FTZ.U32.TRUNC.NTZ R5, R4 ;  /* 0x0000000400057305 */ /* 0x000064000021f000 */
[----:B0-----:R-:W-:Y:S02]  /*0210*/  HFMA2 R4, -RZ, RZ, 0, 0 ;  /* 0x00000000ff047431 */ /* 0x001fe400000001ff */
[----:B-1----:R-:W-:-:S04]  /*0220*/  IMAD.MOV R11, RZ, RZ, -R5 ;  /* 0x000000ffff0b7224 */ /* 0x002fc800078e0a05 */
[----:B------:R-:W-:-:S04]  /*0230*/  IMAD R11, R11, R0, RZ ;  /* 0x000000000b0b7224 */ /* 0x000fc800078e02ff */
[----:B------:R-:W-:-:S06]  /*0240*/  IMAD.HI.U32 R10, R5, R11, R4 ;  /* 0x0000000b050a7227 */ /* 0x000fcc00078e0004 */
[----:B------:R-:W-:-:S04]  /*0250*/  IMAD.HI.U32 R5, R10, R7, RZ ;  /* 0x000000070a057227 */ /* 0x000fc800078e00ff */
[----:B------:R-:W-:-:S04]  /*0260*/  IMAD.MOV R4, RZ, RZ, -R5 ;  /* 0x000000ffff047224 */ /* 0x000fc800078e0a05 */
[----:B------:R-:W-:-:S05]  /*0270*/  IMAD R7, R0, R4, R7 ;  /* 0x0000000400077224 */ /* 0x000fca00078e0207 */
[----:B------:R-:W-:-:S13]  /*0280*/  ISETP.GE.U32.AND P0, PT, R7, R0, PT ;  /* 0x000000000700720c */ /* 0x000fda0003f06070 */
[-C--:B------:R-:W-:Y:S02]  /*0290*/  @P0 IADD3 R7, PT, PT, R7, -R0.reuse, RZ ;  /* 0x8000000007070210 */ /* 0x080fe40007ffe0ff */
[----:B------:R-:W-:Y:S02]  /*02a0*/  @P0 IADD3 R5, PT, PT, R5, 0x1, RZ ;  /* 0x0000000105050810 */ /* 0x000fe40007ffe0ff */
[----:B------:R-:W-:-:S13]  /*02b0*/  ISETP.GE.U32.AND P1, PT, R7, R0, PT ;  /* 0x000000000700720c */ /* 0x000fda0003f26070 */
[----:B------:R-:W-:Y:S01]  /*02c0*/  @P1 VIADD R5, R5, 0x1 ;  /* 0x0000000105051836 */ /* 0x000fe20000000000 */
[----:B------:R-:W-:-:S04]  /*02d0*/  @!P2 LOP3.LUT R5, RZ, R0, RZ, 0x33, !PT ;  /* 0x00000000ff05a212 */ /* 0x000fc800078e33ff */
[----:B------:R-:W-:-:S04]  /*02e0*/  IADD3 R6, PT, PT, R8, R5, RZ ;  /* 0x0000000508067210 */ /* 0x000fc80007ffe0ff */
[C---:B------:R-:W-:Y:S02]  /*02f0*/  LOP3.LUT R4, R6.reuse, 0x3, RZ, 0xc0, !PT ;  /* 0x0000000306047812 */ /* 0x040fe400078ec0ff */
[----:B------:R-:W-:Y:S02]  /*0300*/  ISETP.GE.U32.AND P1, PT, R6, 0x3, PT ;  /* 0x000000030600780c */ /* 0x000fe40003f26070 */
[----:B------:R-:W-:-:S13]  /*0310*/  ISETP.NE.AND P0, PT, R4, 0x3, PT ;  /* 0x000000030400780c */ /* 0x000fda0003f05270 */
[----:B------:R-:W-:Y:S05]  /*0320*/  @!P0 BRA `(.L_x_3) ;  /* 0x0000000000488947 */ /* 0x000fea0003800000 */
[----:B------:R-:W-:Y:S01]  /*0330*/  IMAD.WIDE.U32 R4, R3, 0x10, R24 ;  /* 0x0000001003047825 */ /* 0x000fe200078e0018 */
[----:B------:R-:W-:Y:S02]  /*0340*/  IADD3 R6, PT, PT, R6, 0x1, RZ ;  /* 0x0000000106067810 */ /* 0x000fe40007ffe0ff */
[----:B------:R-:W-:Y:S01]  /*0350*/  MOV R18, 0xff800000 ;  /* 0xff80000000127802 */ /* 0x000fe20000000f00 */
[----:B------:R-:W-:Y:S01]  /*0360*/  IMAD.MOV.U32 R23, RZ, RZ, R3 ;  /* 0x000000ffff177224 */ /* 0x000fe200078e0003 */
[----:B------:R-:W-:Y:S02]  /*0370*/  IADD3 R8, P0, PT, R4, UR8, RZ ;  /* 0x0000000804087c10 */ /* 0x000fe4000ff1e0ff */
[----:B------:R-:W-:Y:S02]  /*0380*/  LOP3.LUT R6, R6, 0x3, RZ, 0xc0, !PT ;  /* 0x0000000306067812 */ /* 0x000fe400078ec0ff */
[----:B------:R-:W-:Y:S02]  /*0390*/  IADD3.X R9, PT, PT, R5, UR9, RZ, P0, !PT ;  /* 0x0000000905097c10 */ /* 0x000fe400087fe4ff */
[----:B------:R-:W-:-:S07]  /*03a0*/  IADD3 R12, PT, PT, -R6, RZ, RZ ;  /* 0x000000ff060c7210 */ /* 0x000fce0007ffe1ff */
.L_x_4:
[----:B------:R-:W-:Y:S01]  /*03b0*/  MOV R10, R8 ;  /* 0x00000008000a7202 */ /* 0x000fe20000000f00 */
[----:B------:R-:W-:-:S05]  /*03c0*/  IMAD.MOV.U32 R11, RZ, RZ, R9 ;  /* 0x000000ffff0b7224 */ /* 0x000fca00078e0009 */
[----:B------:R-:W2:Y:S01]  /*03d0*/  LDG.E.128 R4, desc[UR6][R10.64] ;  /* 0x000000060a047981 */ /* 0x000ea2000c1e1d00 */
[----:B------:R-:W-:Y:S01]  /*03e0*/  IADD3 R12, PT, PT, R12, 0x1, RZ ;  /* 0x000000010c0c7810 */ /* 0x000fe20007ffe0ff */
[C---:B------:R-:W-:Y:S01]  /*03f0*/  IMAD.WIDE.U32 R8, R0.reuse, 0x10, R10 ;  /* 0x0000001000087825 */ /* 0x040fe200078e000a */
[----:B------:R-:W-:Y:S02]  /*0400*/  IADD3 R23, PT, PT, R0, R23, RZ ;  /* 0x0000001700177210 */ /* 0x000fe40007ffe0ff */
[----:B------:R-:W-:Y:S02]  /*0410*/  ISETP.NE.AND P0, PT, R12, RZ, PT ;  /* 0x000000ff0c00720c */ /* 0x000fe40003f05270 */
[----:B--2---:R-:W-:-:S04]  /*0420*/  FMNMX3 R4, R18, R4, R5, !PT ;  /* 0x0000000412047276 */ /* 0x004fc80007800005 */
[----:B------:R-:W-:-:S07]  /*0430*/  FMNMX3 R18, R4, R6, R7, !PT ;  /* 0x0000000604127276 */ /* 0x000fce0007800007 */
[----:B------:R-:W-:Y:S05]  /*0440*/  @P0 BRA `(.L_x_4) ;  /* 0xfffffffc00d80947 */ /* 0x000fea000383ffff */
.L_x_3:
[----:B------:R-:W-:Y:S05]  /*0450*/  BSYNC.RECONVERGENT B1 ;  /* 0x0000000000017941 */ /* 0x000fea0003800200 */
.L_x_2:
[----:B------:R-:W-:Y:S05]  /*0460*/  @!P1 BRA `(.L_x_1) ;  /* 0x0000000000689947 */ /* 0x000fea0003800000 */
[C-C-:B------:R-:W-:Y:S01]  /*0470*/  IMAD R30, R0.reuse, 0x2, R23.reuse ;  /* 0x00000002001e7824 */ /* 0x140fe200078e0217 */
[----:B------:R-:W-:Y:S01]  /*0480*/  IADD3 R22, PT, PT, R23, R0, RZ ;  /* 0x0000000017167210 */ /* 0x000fe20007ffe0ff */
[----:B------:R-:W-:-:S07]  /*0490*/  IMAD R27, R0, 0x3, R23 ;  /* 0x00000003001b7824 */ /* 0x000fce00078e0217 */
.L_x_5:
[----:B------:R-:W-:-:S06]  /*04a0*/  IMAD.WIDE.U32 R6, R23, 0x10, R28 ;  /* 0x0000001017067825 */ /* 0x000fcc00078e001c */
[----:B------:R-:W2:Y:S01]  /*04b0*/  LDG.E.128 R4, desc[UR6][R6.64] ;  /* 0x0000000606047981 */ /* 0x000ea2000c1e1d00 */
[----:B------:R-:W-:-:S04]  /*04c0*/  IMAD.WIDE.U32 R8, R22, 0x10, R28 ;  /* 0x0000001016087825 */ /* 0x000fc800078e001c */
[--C-:B------:R-:W-:Y:S02]  /*04d0*/  IMAD.WIDE.U32 R12, R30, 0x10, R28.reuse ;  /* 0x000000101e0c7825 */ /* 0x100fe400078e001c */
[----:B------:R-:W3:Y:S02]  /*04e0*/  LDG.E.128 R8, desc[UR6][R8.64] ;  /* 0x0000000608087981 */ /* 0x000ee4000c1e1d00 */
[----:B------:R-:W-:Y:S02]  /*04f0*/  IMAD.WIDE.U32 R16, R27, 0x10, R28 ;  /* 0x000000101b107825 */ /* 0x000fe400078e001c */
[----:B------:R-:W4:Y:S01]  /*0500*/  LDG.E.128 R12, desc[UR6][R12.64] ;  /* 0x000000060c0c7981 */ /* 0x000f22000c1e1d00 */
[----:B------:R-:W-:Y:S02]  /*0510*/  IADD3 R23, PT, PT, R0, R23, R0 ;  /* 0x0000001700177210 */ /* 0x000fe40007ffe000 */
[----:B--2---:R-:W-:Y:S02]  /*0520*/  FMNMX3 R4, R18, R4, R5, !PT ;  /* 0x0000000412047276 */ /* 0x004fe40007800005 */
[----:B------:R-:W2:Y:S02]  /*0530*/  LDG.E.128 R16, desc[UR6][R16.64] ;  /* 0x0000000610107981 */ /* 0x000ea4000c1e1d00 */
[----:B------:R-:W-:-:S02]  /*0540*/  FMNMX3 R4, R4, R6, R7, !PT ;  /* 0x0000000604047276 */ /* 0x000fc40007800007 */
[----:B------:R-:W-:Y:S02]  /*0550*/  IADD3 R23, PT, PT, R0, R23, R0 ;  /* 0x0000001700177210 */ /* 0x000fe40007ffe000 */
[----:B---3--:R-:W-:Y:S02]  /*0560*/  FMNMX3 R4, R4, R8, R9, !PT ;  /* 0x0000000804047276 */ /* 0x008fe40007800009 */
[----:B------:R-:W-:Y:S02]  /*0570*/  ISETP.GE.AND P0, PT, R23, R2, PT ;  /* 0x000000021700720c */ /* 0x000fe40003f06270 */
[----:B------:R-:W-:-:S04]  /*0580*/  FMNMX3 R4, R4, R10, R11, !PT ;  /* 0x0000000a04047276 */ /* 0x000fc8000780000b */
[----:B----4-:R-:W-:-:S04]  /*0590*/  FMNMX3 R4, R4, R12, R13, !PT ;  /* 0x0000000c04047276 */ /* 0x010fc8000780000d */
[----:B------:R-:W-:Y:S01]  /*05a0*/  FMNMX3 R4, R4, R14, R15, !PT ;  /* 0x0000000e04047276 */ /* 0x000fe2000780000f */
[C---:B------:R-:W-:Y:S01]  /*05b0*/  IMAD R27, R0.reuse, 0x4, R27 ;  /* 0x00000004001b7824 */ /* 0x040fe200078e021b */
[C---:B------:R-:W-:Y:S02]  /*05c0*/  LEA R22, R0.reuse, R22, 0x2 ;  /* 0x0000001600167211 */ /* 0x040fe400078e10ff */
[----:B------:R-:W-:Y:S02]  /*05d0*/  LEA R30, R0, R30, 0x2 ;  /* 0x0000001e001e7211 */ /* 0x000fe400078e10ff */
[----:B--2---:R-:W-:-:S04]  /*05e0*/  FMNMX3 R4, R4, R16, R17, !PT ;  /* 0x0000001004047276 */ /* 0x004fc80007800011 */
[----:B------:R-:W-:Y:S01]  /*05f0*/  FMNMX3 R18, R4, R18, R19, !PT ;  /* 0x0000001204127276 */ /* 0x000fe20007800013 */
[----:B------:R-:W-:Y:S06]  /*0600*/  @!P0 BRA `(.L_x_5) ;  /* 0xfffffffc00a48947 */ /* 0x000fec000383ffff */
.L_x_1:
[----:B------:R-:W-:Y:S05]  /*0610*/  BSYNC.RECONVERGENT B0 ;  /* 0x0000000000007941 */ /* 0x000fea0003800200 */
.L_x_0:
[----:B------:R-:W0:Y:S01]  /*0620*/  SHFL.DOWN PT, R5, R18, 0x10, 0x1f ;  /* 0x0a001f0012057f89 */ /* 0x000e2200000e0000 */
[----:B------:R-:W1:Y:S01]  /*0630*/  S2UR UR5, SR_CgaCtaId ;  /* 0x00000000000579c3 */ /* 0x000e620000008800 */
[----:B------:R-:W-:Y:S01]  /*0640*/  ISETP.NE.AND P0, PT, R20, RZ, PT ;  /* 0x000000ff1400720c */ /* 0x000fe20003f05270 */
[----:B------:R-:W-:Y:S01]  /*0650*/  UMOV UR4, 0x400 ;  /* 0x0000040000047882 */ /* 0x000fe20000000000 */
[----:B------:R-:W-:Y:S02]  /*0660*/  ISETP.GT.U32.AND P1, PT, R3, 0x1f, PT ;  /* 0x0000001f0300780c */ /* 0x000fe40003f24070 */
[----:B------:R-:W-:Y:S02]  /*0670*/  SHF.R.U32.HI R15, RZ, 0x3, R3 ;  /* 0x00000003ff0f7819 */ /* 0x000fe40000011603 */
[----:B------:R-:W-:Y:S02]  /*0680*/  IADD3 R13, PT, PT, R0, 0x1f, RZ ;  /* 0x0000001f000d7810 */ /* 0x000fe40007ffe0ff */
[----:B------:R-:W-:-:S02]  /*0690*/  LOP3.LUT R15, R15, 0x7c, RZ, 0xc0, !PT ;  /* 0x0000007c0f0f7812 */ /* 0x000fc400078ec0ff */
[----:B------:R-:W-:Y:S02]  /*06a0*/  SHF.R.U32.HI R13, RZ, 0x5, R13 ;  /* 0x00000005ff0d7819 */ /* 0x000fe4000001160d */
[----:B0-----:R-:W-:Y:S01]  /*06b0*/  FMNMX R5, R5, R18, !PT ;  /* 0x0000001205057209 */ /* 0x001fe20007800000 */
[----:B-1----:R-:W-:-:S04]  /*06c0*/  ULEA UR4, UR5, UR4, 0x18 ;  /* 0x0000000405047291 */ /* 0x002fc8000f8ec0ff */
[----:B------:R-:W0:Y:S02]  /*06d0*/  SHFL.DOWN PT, R4, R5, 0x8, 0x1f ;  /* 0x09001f0005047f89 */ /* 0x000e2400000e0000 */
[----:B------:R-:W-:Y:S02]  /*06e0*/  LEA R14, R20, UR4, 0x2 ;  /* 0x00000004140e7c11 */ /* 0x000fe4000f8e10ff */
[----:B0-----:R-:W-:-:S05]  /*06f0*/  FMNMX R4, R5, R4, !PT ;  /* 0x0000000405047209 */ /* 0x001fca0007800000 */
[----:B------:R-:W0:Y:S02]  /*0700*/  SHFL.DOWN PT, R7, R4, 0x4, 0x1f ;  /* 0x08801f0004077f89 */ /* 0x000e2400000e0000 */
[----:B0-----:R-:W-:-:S05]  /*0710*/  FMNMX R7, R4, R7, !PT ;  /* 0x0000000704077209 */ /* 0x001fca0007800000 */
[----:B------:R-:W0:Y:S02]  /*0720*/  SHFL.DOWN PT, R6, R7, 0x2, 0x1f ;  /* 0x08401f0007067f89 */ /* 0x000e2400000e0000 */
[----:B0-----:R-:W-:-:S05]  /*0730*/  FMNMX R6, R7, R6, !PT ;  /* 0x0000000607067209 */ /* 0x001fca0007800000 */
[----:B------:R-:W0:Y:S02]  /*0740*/  SHFL.DOWN PT, R9, R6, 0x1, 0x1f ;  /* 0x08201f0006097f89 */ /* 0x000e2400000e0000 */
[----:B0-----:R-:W-:-:S05]  /*0750*/  FMNMX R9, R6, R9, !PT ;  /* 0x0000000906097209 */ /* 0x001fca0007800000 */
[----:B------:R-:W0:Y:S04]  /*0760*/  SHFL.IDX PT, R8, R9, RZ, 0x1f ;  /* 0x00001fff09087589 */ /* 0x000e2800000e0000 */
[----:B0-----:R0:W-:Y:S01]  /*0770*/  @!P0 STS [R15+UR4], R8 ;  /* 0x000000080f008988 */ /* 0x0011e20008000804 */
[----:B------:R-:W-:Y:S06]  /*0780*/  BAR.SYNC.DEFER_BLOCKING 0x0 ;  /* 0x0000000000007b1d */ /* 0x000fec0000010000 */
[----:B------:R-:W-:Y:S05]  /*0790*/  @P1 BRA `(.L_x_6) ;  /* 0x0000000000481947 */ /* 0x000fea0003800000 */
[----:B------:R-:W-:Y:S01]  /*07a0*/  ISETP.GE.U32.AND P1, PT, R20, R13, PT ;  /* 0x0000000d1400720c */ /* 0x000fe20003f26070 */
[----:B------:R-:W-:Y:S01]  /*07b0*/  UMOV UR5, 0xffffffff ;  /* 0xffffffff00057882 */ /* 0x000fe20000000000 */
[----:B------:R-:W-:-:S11]  /*07c0*/  MOV R4, 0xff800000 ;  /* 0xff80000000047802 */ /* 0x000fd60000000f00 */
[----:B------:R1:W2:Y:S01]  /*07d0*/  @!P1 LDS R4, [R14] ;  /* 0x000000000e049984 */ /* 0x0002a20000000800 */
[----:B------:R-:W-:Y:S05]  /*07e0*/  BRA.DIV UR5, `(.L_x_7) ;  /* 0x00000016054c7947 */ /* 0x000fea000b800000 */
[----:B--2---:R-:W2:Y:S02]  /*07f0*/  SHFL.DOWN PT, R5, R4, 0x10, 0x1f ;  /* 0x0a001f0004057f89 */ /* 0x004ea400000e0000 */
[----:B--2---:R-:W-:-:S05]  /*0800*/  FMNMX R5, R5, R4, !PT ;  /* 0x0000000405057209 */ /* 0x004fca0007800000 */
[----:B------:R-:W2:Y:S02]  /*0810*/  SHFL.DOWN PT, R6, R5, 0x8, 0x1f ;  /* 0x09001f0005067f89 */ /* 0x000ea400000e0000 */
[----:B--2---:R-:W-:-:S05]  /*0820*/  FMNMX R6, R5, R6, !PT ;  /* 0x0000000605067209 */ /* 0x004fca0007800000 */
[----:B------:R-:W2:Y:S02]  /*0830*/  SHFL.DOWN PT, R7, R6, 0x4, 0x1f ;  /* 0x08801f0006077f89 */ /* 0x000ea400000e0000 */
[----:B--2---:R-:W-:-:S05]  /*0840*/  FMNMX R7, R6, R7, !PT ;  /* 0x0000000706077209 */ /* 0x004fca0007800000 */
[----:B0-----:R-:W0:Y:S02]  /*0850*/  SHFL.DOWN PT, R8, R7, 0x2, 0x1f ;  /* 0x08401f0007087f89 */ /* 0x001e2400000e0000 */
[----:B0-----:R-:W-:-:S05]  /*0860*/  FMNMX R8, R7, R8, !PT ;  /* 0x0000000807087209 */ /* 0x001fca0007800000 */
[----:B------:R0:W2:Y:S02]  /*0870*/  SHFL.DOWN PT, R9, R8, 0x1, 0x1f ;  /* 0x08201f0008097f89 */ /* 0x0000a400000e0000 */
.L_x_26:
[----:B--2---:R-:W-:Y:S01]  /*0880*/  FMNMX R9, R8, R9, !PT ;  /* 0x0000000908097209 */ /* 0x004fe20007800000 */
[----:B------:R-:W-:Y:S05]  /*0890*/  WARPSYNC.ALL ;  /* 0x0000000000007948 */ /* 0x000fea0003800000 */
[----:B------:R-:W2:Y:S04]  /*08a0*/  SHFL.IDX PT, R9, R9, RZ, 0x1f ;  /* 0x00001fff09097589 */ /* 0x000ea800000e0000 */
[----:B--2---:R2:W-:Y:S02]  /*08b0*/  @!P0 STS [UR4], R9 ;  /* 0x00000009ff008988 */ /* 0x0045e40008000804 */
.L_x_6:
[----:B------:R-:W3:Y:S01]  /*08c0*/  LDC.64 R22, c[0x0][0x380] ;  /* 0x0000e000ff167b82 */ /* 0x000ee20000000a00 */
[----:B------:R-:W-:Y:S01]  /*08d0*/  ISETP.GE.AND P1, PT, R3, R2, PT ;  /* 0x000000020300720c */ /* 0x000fe20003f26270 */
[----:B------:R-:W-:Y:S05]  /*08e0*/  WARPSYNC.ALL ;  /* 0x0000000000007948 */ /* 0x000fea0003800000 */
[----:B------:R-:W-:Y:S01]  /*08f0*/  BSSY.RECONVERGENT B0, `(.L_x_8) ;  /* 0x00000b6000007945 */ /* 0x000fe20003800200 */
[----:B------:R-:W-:Y:S01]  /*0900*/  HFMA2 R16, -RZ, RZ, 0, 0 ;  /* 0x00000000ff107431 */ /* 0x000fe200000001ff */
[----:B------:R-:W-:Y:S01]  /*0910*/  BAR.SYNC.DEFER_BLOCKING 0x0 ;  /* 0x0000000000007b1d */ /* 0x000fe20000010000 */
[----:B---3--:R-:W-:-:S04]  /*0920*/  LEA R22, P2, R21, R22, 0x2 ;  /* 0x0000001615167211 */ /* 0x008fc800078410ff */
[----:B------:R-:W-:Y:S01]  /*0930*/  LEA.HI.X R23, R21, R23, R26, 0x2, P2 ;  /* 0x0000001715177211 */ /* 0x000fe200010f141a */
[----:B------:R-:W-:Y:S08]  /*0940*/  @P1 BRA `(.L_x_9) ;  /* 0x0000000800c01947 */ /* 0x000ff00003800000 */
[----:B0-----:R-:W0:Y:S01]  /*0950*/  I2F.U32.RP R8, R0 ;  /* 0x0000000000087306 */ /* 0x001e220000209000 */
[----:B------:R-:W-:Y:S01]  /*0960*/  IADD3 R11, PT, PT, R3, R0, RZ ;  /* 0x00000000030b7210 */ /* 0x000fe20007ffe0ff */
[----:B------:R-:W3:Y:S01]  /*0970*/  LDS R12, [UR4] ;  /* 0x00000004ff0c7984 */ /* 0x000ee20008000800 */
[----:B------:R-:W-:Y:S01]  /*0980*/  ISETP.NE.U32.AND P3, PT, R0, RZ, PT ;  /* 0x000000ff0000720c */ /* 0x000fe20003f65070 */
[----:B------:R-:W-:Y:S01]  /*0990*/  BSSY.RECONVERGENT B1, `(.L_x_10) ;  /* 0x000004b000017945 */ /* 0x000fe20003800200 */
[----:B------:R-:W-:Y:S02]  /*09a0*/  ISETP.GE.U32.AND P1, PT, R11, R2, PT ;  /* 0x000000020b00720c */ /* 0x000fe40003f26070 */
[----:B------:R-:W-:Y:S02]  /*09b0*/  VIMNMX.U32 R6, PT, PT, R2, R11, !PT ;  /* 0x0000000b02067248 */ /* 0x000fe40007fe0000 */
[----:B------:R-:W-:Y:S02]  /*09c0*/  SEL R7, RZ, 0x1, P1 ;  /* 0x00000001ff077807 */ /* 0x000fe40000800000 */
[----:B------:R-:W-:-:S02]  /*09d0*/  MOV R16, RZ ;  /* 0x000000ff00107202 */ /* 0x000fc40000000f00 */
[----:B------:R-:W-:Y:S01]  /*09e0*/  MOV R19, R3 ;  /* 0x0000000300137202 */ /* 0x000fe20000000f00 */
[----:B0-----:R-:W0:Y:S02]  /*09f0*/  MUFU.RCP R8, R8 ;  /* 0x0000000800087308 */ /* 0x001e240000001000 */
[----:B0-----:R-:W-:-:S06]  /*0a00*/  VIADD R4, R8, 0xffffffe ;  /* 0x0ffffffe08047836 */ /* 0x001fcc0000000000 */
[----:B------:R0:W2:Y:S02]  /*0a10*/  F2I.FTZ.U32.TRUNC.NTZ R5, R4 ;  /* 0x0000000400057305 */ /* 0x0000a4000021f000 */
[----:B0-----:R-:W-:Y:S02]  /*0a20*/  MOV R4, RZ ;  /* 0x000000ff00047202 */ /* 0x001fe40000000f00 */
[----:B--2---:R-:W-:-:S05]  /*0a30*/  IADD3 R9, PT, PT, RZ, -R5, RZ ;  /* 0x80000005ff097210 */ /* 0x004fca0007ffe0ff */
[----:B------:R-:W-:-:S04]  /*0a40*/  IMAD R9, R9, R0, RZ ;  /* 0x0000000009097224 */ /* 0x000fc800078e02ff */
[----:B------:R-:W-:Y:S01]  /*0a50*/  IMAD.HI.U32 R8, R5, R9, R4 ;  /* 0x0000000905087227 */ /* 0x000fe200078e0004 */
[----:B------:R-:W-:-:S05]  /*0a60*/  IADD3 R5, PT, PT, R6, -R11, -R7 ;  /* 0x8000000b06057210 */ /* 0x000fca0007ffe807 */
[----:B------:R-:W-:-:S04]  /*0a70*/  IMAD.HI.U32 R4, R8, R5, RZ ;  /* 0x0000000508047227 */ /* 0x000fc800078e00ff */
[----:B------:R-:W-:-:S04]  /*0a80*/  IMAD.MOV R6, RZ, RZ, -R4 ;  /* 0x000000ffff067224 */ /* 0x000fc800078e0a04 */
[----:B------:R-:W-:-:S05]  /*0a90*/  IMAD R5, R0, R6, R5 ;  /* 0x0000000600057224 */ /* 0x000fca00078e0205 */
[----:B------:R-:W-:-:S13]  /*0aa0*/  ISETP.GE.U32.AND P1, PT, R5, R0, PT ;  /* 0x000000000500720c */ /* 0x000fda0003f26070 */
[-C--:B------:R-:W-:Y:S02]  /*0ab0*/  @P1 IADD3 R5, PT, PT, R5, -R0.reuse, RZ ;  /* 0x8000000005051210 */ /* 0x080fe40007ffe0ff */
[----:B------:R-:W-:Y:S02]  /*0ac0*/  @P1 IADD3 R4, PT, PT, R4, 0x1, RZ ;  /* 0x0000000104041810 */ /* 0x000fe40007ffe0ff */
[----:B------:R-:W-:-:S13]  /*0ad0*/  ISETP.GE.U32.AND P2, PT, R5, R0, PT ;  /* 0x000000000500720c */ /* 0x000fda0003f46070 */
[----:B------:R-:W-:Y:S02]  /*0ae0*/  @P2 IADD3 R4, PT, PT, R4, 0x1, RZ ;  /* 0x0000000104042810 */ /* 0x000fe40007ffe0ff */
[----:B------:R-:W-:-:S05]  /*0af0*/  @!P3 LOP3.LUT R4, RZ, R0, RZ, 0x33, !PT ;  /* 0x00000000ff04b212 */ /* 0x000fca00078e33ff */
[----:B------:R-:W-:-:S05]  /*0b00*/  IMAD.IADD R4, R7, 0x1, R4 ;  /* 0x0000000107047824 */ /* 0x000fca00078e0204 */
[C---:B------:R-:W-:Y:S02]  /*0b10*/  LOP3.LUT R5, R4.reuse, 0x1, RZ, 0xc0, !PT ;  /* 0x0000000104057812 */ /* 0x040fe400078ec0ff */
[----:B------:R-:W-:Y:S02]  /*0b20*/  ISETP.NE.AND P2, PT, R4, RZ, PT ;  /* 0x000000ff0400720c */ /* 0x000fe40003f45270 */
[----:B------:R-:W-:-:S13]  /*0b30*/  ISETP.NE.U32.AND P1, PT, R5, 0x1, PT ;  /* 0x000000010500780c */ /* 0x000fda0003f25070 */
[----:B---3--:R-:W-:Y:S05]  /*0b40*/  @!P1 BRA `(.L_x_11) ;  /* 0x0000000000bc9947 */ /* 0x008fea0003800000 */
[----:B------:R-:W-:-:S06]  /*0b50*/  IMAD.WIDE.U32 R6, R3, 0x10, R28 ;  /* 0x0000001003067825 */ /* 0x000fcc00078e001c */
[----:B------:R-:W2:Y:S01]  /*0b60*/  LDG.E.128 R4, desc[UR6][R6.64] ;  /* 0x0000000606047981 */ /* 0x000ea2000c1e1d00 */
[----:B------:R-:W-:Y:S01]  /*0b70*/  MOV R8, 0x3bbb989d ;  /* 0x3bbb989d00087802 */ /* 0x000fe20000000f00 */
[----:B------:R-:W-:Y:S02]  /*0b80*/  IMAD.MOV.U32 R9, RZ, RZ, 0x437c0000 ;  /* 0x437c0000ff097424 */ /* 0x000fe400078e00ff */
[C---:B--2---:R-:W-:Y:S01]  /*0b90*/  FADD R21, -R12.reuse, R4 ;  /* 0x000000040c157221 */ /* 0x044fe20000000100 */
[C---:B------:R-:W-:Y:S01]  /*0ba0*/  FADD R19, -R12.reuse, R5 ;  /* 0x000000050c137221 */ /* 0x040fe20000000100 */
[----:B------:R-:W-:Y:S02]  /*0bb0*/  FADD R17, -R12, R6 ;  /* 0x000000060c117221 */ /* 0x000fe40000000100 */
[-C--:B------:R-:W-:Y:S01]  /*0bc0*/  FFMA.SAT R4, R21, R8.reuse, 0.5 ;  /* 0x3f00000015047423 */ /* 0x080fe20000002008 */
[-C--:B------:R-:W-:Y:S01]  /*0bd0*/  FFMA.SAT R10, R19, R8.reuse, 0.5 ;  /* 0x3f000000130a7423 */ /* 0x080fe20000002008 */
[----:B------:R-:W-:-:S02]  /*0be0*/  FFMA.SAT R6, R17, R8, 0.5 ;  /* 0x3f00000011067423 */ /* 0x000fc40000002008 */
[-C--:B------:R-:W-:Y:S01]  /*0bf0*/  FFMA.RM R4, R4, R9.reuse, 12582913 ;  /* 0x4b40000104047423 */ /* 0x080fe20000004009 */
[-C--:B------:R-:W-:Y:S01]  /*0c00*/  FFMA.RM R5, R10, R9.reuse, 12582913 ;  /* 0x4b4000010a057423 */ /* 0x080fe20000004009 */
[----:B------:R-:W-:Y:S02]  /*0c10*/  FFMA.RM R6, R6, R9, 12582913 ;  /* 0x4b40000106067423 */ /* 0x000fe40000004009 */
[C---:B------:R-:W-:Y:S01]  /*0c20*/  FADD R10, R4.reuse, -12583039 ;  /* 0xcb40007f040a7421 */ /* 0x040fe20000000000 */
[----:B------:R-:W-:Y:S01]  /*0c30*/  FADD R16, R5, -12583039 ;  /* 0xcb40007f05107421 */ /* 0x000fe20000000000 */
[----:B------:R-:W-:Y:S02]  /*0c40*/  SHF.L.U32 R4, R4, 0x17, RZ ;  /* 0x0000001704047819 */ /* 0x000fe400000006ff */
[----:B------:R-:W-:Y:S01]  /*0c50*/  FFMA R10, R21, 1.4426950216293334961, -R10 ;  /* 0x3fb8aa3b150a7823 */ /* 0x000fe2000000080a */
[----:B------:R-:W-:Y:S01]  /*0c60*/  FFMA R16, R19, 1.4426950216293334961, -R16 ;  /* 0x3fb8aa3b13107823 */ /* 0x000fe20000000810 */
[----:B------:R-:W-:-:S02]  /*0c70*/  SHF.L.U32 R5, R5, 0x17, RZ ;  /* 0x0000001705057819 */ /* 0x000fc400000006ff */
[----:B------:R-:W-:Y:S01]  /*0c80*/  FFMA R21, R21, 1.925963033500011079e-08, R10 ;  /* 0x32a5706015157823 */ /* 0x000fe2000000000a */
[----:B------:R-:W-:Y:S01]  /*0c90*/  FFMA R10, R19, 1.925963033500011079e-08, R16 ;  /* 0x32a57060130a7823 */ /* 0x000fe20000000010 */
[----:B------:R-:W-:Y:S02]  /*0ca0*/  FADD R19, -R12, R7 ;  /* 0x000000070c137221 */ /* 0x000fe40000000100 */
[----:B------:R-:W0:Y:S02]  /*0cb0*/  MUFU.EX2 R7, R21 ;  /* 0x0000001500077308 */ /* 0x000e240000000800 */
[----:B------:R-:W-:Y:S01]  /*0cc0*/  FFMA.SAT R16, R19, R8, 0.5 ;  /* 0x3f00000013107423 */ /* 0x000fe20000002008 */
[----:B------:R-:W-:-:S03]  /*0cd0*/  FADD R8, R6, -12583039 ;  /* 0xcb40007f06087421 */ /* 0x000fc60000000000 */
[----:B------:R-:W-:Y:S01]  /*0ce0*/  FFMA.RM R9, R16, R9, 12582913 ;  /* 0x4b40000110097423 */ /* 0x000fe20000004009 */
[----:B------:R-:W-:Y:S01]  /*0cf0*/  FFMA R8, R17, 1.4426950216293334961, -R8 ;  /* 0x3fb8aa3b11087823 */ /* 0x000fe20000000808 */
[----:B------:R-:W2:Y:S02]  /*0d00*/  MUFU.EX2 R10, R10 ;  /* 0x0000000a000a7308 */ /* 0x000ea40000000800 */
[----:B------:R-:W-:Y:S01]  /*0d10*/  FADD R16, R9, -12583039 ;  /* 0xcb40007f09107421 */ /* 0x000fe20000000000 */
[----:B------:R-:W-:Y:S01]  /*0d20*/  FFMA R8, R17, 1.925963033500011079e-08, R8 ;  /* 0x32a5706011087823 */ /* 0x000fe20000000008 */
[----:B------:R-:W-:Y:S01]  /*0d30*/  SHF.L.U32 R17, R6, 0x17, RZ ;  /* 0x0000001706117819 */ /* 0x000fe200000006ff */
[----:B------:R-:W-:Y:S02]  /*0d40*/  IMAD.SHL.U32 R9, R9, 0x800000, RZ ;  /* 0x0080000009097824 */ /* 0x000fe400078e00ff */
[C---:B------:R-:W-:Y:S02]  /*0d50*/  FFMA R16, R19.reuse, 1.4426950216293334961, -R16 ;  /* 0x3fb8aa3b13107823 */ /* 0x040fe40000000810 */
[----:B------:R-:W3:Y:S02]  /*0d60*/  MUFU.EX2 R8, R8 ;  /* 0x0000000800087308 */ /* 0x000ee40000000800 */
[----:B------:R-:W-:Y:S01]  /*0d70*/  FFMA R16, R19, 1.925963033500011079e-08, R16 ;  /* 0x32a5706013107823 */ /* 0x000fe20000000010 */
[----:B0-----:R-:W-:Y:S01]  /*0d80*/  FMUL R4, R4, R7 ;  /* 0x0000000704047220 */ /* 0x001fe20000400000 */
[----:B------:R-:W-:-:S04]  /*0d90*/  MOV R19, R11 ;  /* 0x0000000b00137202 */ /* 0x000fc80000000f00 */
[----:B------:R-:W0:Y:S01]  /*0da0*/  MUFU.EX2 R16, R16 ;  /* 0x0000001000107308 */ /* 0x000e220000000800 */
[----:B--2---:R-:W-:Y:S01]  /*0db0*/  FMUL R5, R5, R10 ;  /* 0x0000000a05057220 */ /* 0x004fe20000400000 */
[----:B---3--:R-:W-:-:S03]  /*0dc0*/  FMUL R6, R17, R8 ;  /* 0x0000000811067220 */ /* 0x008fc60000400000 */
[----:B------:R-:W-:-:S04]  /*0dd0*/  FADD R17, R4, R5 ;  /* 0x0000000504117221 */ /* 0x000fc80000000000 */
[----:B------:R-:W-:Y:S01]  /*0de0*/  FADD R10, R6, R17 ;  /* 0x00000011060a7221 */ /* 0x000fe20000000000 */
[----:B0-----:R-:W-:Y:S01]  /*0df0*/  FMUL R7, R9, R16 ;  /* 0x0000001009077220 */ /* 0x001fe20000400000 */
[----:B------:R-:W-:-:S04]  /*0e00*/  IMAD.WIDE.U32 R8, R3, 0x10, R22 ;  /* 0x0000001003087825 */ /* 0x000fc800078e0016 */
[----:B------:R-:W-:Y:S01]  /*0e10*/  FADD R10, R7, R10 ;  /* 0x0000000a070a7221 */ /* 0x000fe20000000000 */
[----:B------:R0:W-:Y:S03]  /*0e20*/  STG.E.128 desc[UR6][R8.64], R4 ;  /* 0x0000000408007986 */ /* 0x0001e6000c101d06 */
[----:B------:R-:W-:-:S07]  /*0e30*/  FADD R16, RZ, R10 ;  /* 0x0000000aff107221 */ /* 0x000fce0000000000 */
.L_x_11:
[----:B------:R-:W-:Y:S05]  /*0e40*/  BSYNC.RECONVERGENT B1 ;  /* 0x0000000000017941 */ /* 0x000fea0003800200 */
.L_x_10:
[----:B------:R-:W-:Y:S05]  /*0e50*/  @!P2 BRA `(.L_x_9) ;  /* 0x00000004007ca947 */ /* 0x000fea0003800000 */
[----:B------:R-:W-:-:S07]  /*0e60*/  IADD3 R17, PT, PT, R19, R0, RZ ;  /* 0x0000000013117210 */ /* 0x000fce0007ffe0ff */
.L_x_12:
[----:B0--3--:R-:W-:-:S06]  /*0e70*/  IMAD.WIDE.U32 R4, R19, 0x10, R28 ;  /* 0x0000001013047825 */ /* 0x009fcc00078e001c */
[----:B------:R-:W2:Y:S01]  /*0e80*/  LDG.E.128 R4, desc[UR6][R4.64] ;  /* 0x0000000604047981 */ /* 0x000ea2000c1e1d00 */
[----:B------:R-:W-:Y:S02]  /*0e90*/  HFMA2 R18, -RZ, RZ, 0.96630859375, -0.0022525787353515625 ;  /* 0x3bbb989dff127431 */ /* 0x000fe400000001ff */
[----:B------:R-:W-:Y:S02]  /*0ea0*/  IMAD.MOV.U32 R21, RZ, RZ, 0x437c0000 ;  /* 0x437c0000ff157424 */ /* 0x000fe400078e00ff */
[C---:B--2---:R-:W-:Y:S01]  /*0eb0*/  FADD R11, -R12.reuse, R4 ;  /* 0x000000040c0b7221 */ /* 0x044fe20000000100 */
[C---:B------:R-:W-:Y:S01]  /*0ec0*/  FADD R9, -R12.reuse, R5 ;  /* 0x000000050c097221 */ /* 0x040fe20000000100 */
[----:B------:R-:W-:Y:S02]  /*0ed0*/  FADD R7, -R12, R7 ;  /* 0x000000070c077221 */ /* 0x000fe40000000100 */
[-C--:B------:R-:W-:Y:S01]  /*0ee0*/  FFMA.SAT R8, R11, R18.reuse, 0.5 ;  /* 0x3f0000000b087423 */ /* 0x080fe20000002012 */
[----:B------:R-:W-:-:S03]  /*0ef0*/  FFMA.SAT R26, R9, R18, 0.5 ;  /* 0x3f000000091a7423 */ /* 0x000fc60000002012 */
[-C--:B------:R-:W-:Y:S01]  /*0f00*/  FFMA.RM R8, R8, R21.reuse, 12582913 ;  /* 0x4b40000108087423 */ /* 0x080fe20000004015 */
[----:B------:R-:W-:-:S03]  /*0f10*/  FFMA.RM R5, R26, R21, 12582913 ;  /* 0x4b4000011a057423 */ /* 0x000fc60000004015 */
[C---:B------:R-:W-:Y:S01]  /*0f20*/  FADD R10, R8.reuse, -12583039 ;  /* 0xcb40007f080a7421 */ /* 0x040fe20000000000 */
[----:B------:R-:W-:Y:S01]  /*0f30*/  FADD R26, R5, -12583039 ;  /* 0xcb40007f051a7421 */ /* 0x000fe20000000000 */
[----:B------:R-:W-:Y:S02]  /*0f40*/  SHF.L.U32 R27, R8, 0x17, RZ ;  /* 0x00000017081b7819 */ /* 0x000fe400000006ff */
[----:B------:R-:W-:Y:S01]  /*0f50*/  FFMA R10, R11, 1.4426950216293334961, -R10 ;  /* 0x3fb8aa3b0b0a7823 */ /* 0x000fe2000000080a */
[----:B------:R-:W-:-:S03]  /*0f60*/  FFMA R26, R9, 1.4426950216293334961, -R26 ;  /* 0x3fb8aa3b091a7823 */ /* 0x000fc6000000081a */
[----:B------:R-:W-:Y:S01]  /*0f70*/  FFMA R10, R11, 1.925963033500011079e-08, R10 ;  /* 0x32a570600b0a7823 */ /* 0x000fe2000000000a */
[----:B------:R-:W-:Y:S01]  /*0f80*/  FADD R11, -R12, R6 ;  /* 0x000000060c0b7221 */ /* 0x000fe20000000100 */
[----:B------:R-:W-:Y:S02]  /*0f90*/  FFMA R9, R9, 1.925963033500011079e-08, R26 ;  /* 0x32a5706009097823 */ /* 0x000fe4000000001a */
[----:B------:R0:W2:Y:S01]  /*0fa0*/  MUFU.EX2 R4, R10 ;  /* 0x0000000a00047308 */ /* 0x0000a20000000800 */
[----:B------:R-:W-:-:S04]  /*0fb0*/  FFMA.SAT R6, R11, R18, 0.5 ;  /* 0x3f0000000b067423 */ /* 0x000fc80000002012 */
[----:B------:R-:W-:-:S03]  /*0fc0*/  FFMA.RM R6, R6, R21, 12582913 ;  /* 0x4b40000106067423 */ /* 0x000fc60000004015 */
[----:B------:R-:W3:Y:S01]  /*0fd0*/  MUFU.EX2 R9, R9 ;  /* 0x0000000900097308 */ /* 0x000ee20000000800 */
[----:B------:R-:W-:Y:S01]  /*0fe0*/  FADD R8, R6, -12583039 ;  /* 0xcb40007f06087421 */ /* 0x000fe20000000000 */
[----:B0-----:R-:W-:-:S03]  /*0ff0*/  SHF.L.U32 R10, R5, 0x17, RZ ;  /* 0x00000017050a7819 */ /* 0x001fc600000006ff */
[----:B------:R-:W-:-:S04]  /*1000*/  FFMA R8, R11, 1.4426950216293334961, -R8 ;  /* 0x3fb8aa3b0b087823 */ /* 0x000fc80000000808 */
[----:B------:R-:W-:Y:S01]  /*1010*/  FFMA R30, R11, 1.925963033500011079e-08, R8 ;  /* 0x32a570600b1e7823 */ /* 0x000fe20000000008 */
[----:B------:R-:W-:Y:S01]  /*1020*/  FFMA.SAT R8, R7, R18, 0.5 ;  /* 0x3f00000007087423 */ /* 0x000fe20000002012 */
[----:B--2---:R-:W-:Y:S01]  /*1030*/  FMUL R4, R27, R4 ;  /* 0x000000041b047220 */ /* 0x004fe20000400000 */
[----:B------:R-:W-:-:S04]  /*1040*/  IMAD.WIDE.U32 R26, R19, 0x10, R22 ;  /* 0x00000010131a7825 */ /* 0x000fc800078e0016 */
[----:B------:R-:W-:Y:S01]  /*1050*/  FFMA.RM R8, R8, R21, 12582913 ;  /* 0x4b40000108087423 */ /* 0x000fe20000004015 */
[----:B------:R-:W0:Y:S01]  /*1060*/  MUFU.EX2 R30, R30 ;  /* 0x0000001e001e7308 */ /* 0x000e220000000800 */
[----:B---3--:R-:W-:Y:S02]  /*1070*/  FMUL R5, R10, R9 ;  /* 0x000000090a057220 */ /* 0x008fe40000400000 */
[C---:B------:R-:W-:Y:S01]  /*1080*/  FADD R10, R8.reuse, -12583039 ;  /* 0xcb40007f080a7421 */ /* 0x040fe20000000000 */
[----:B------:R-:W-:-:S03]  /*1090*/  IMAD.SHL.U32 R8, R8, 0x800000, RZ ;  /* 0x0080000008087824 */ /* 0x000fc600078e00ff */
[----:B------:R-:W-:-:S04]  /*10a0*/  FFMA R10, R7, 1.4426950216293334961, -R10 ;  /* 0x3fb8aa3b070a7823 */ /* 0x000fc8000000080a */
[----:B------:R-:W-:Y:S01]  /*10b0*/  FFMA R31, R7, 1.925963033500011079e-08, R10 ;  /* 0x32a57060071f7823 */ /* 0x000fe2000000000a */
[----:B------:R-:W-:-:S05]  /*10c0*/  SHF.L.U32 R7, R6, 0x17, RZ ;  /* 0x0000001706077819 */ /* 0x000fca00000006ff */
[----:B------:R-:W2:Y:S01]  /*10d0*/  MUFU.EX2 R31, R31 ;  /* 0x0000001f001f7308 */ /* 0x000ea20000000800 */
[----:B0-----:R-:W-:Y:S01]  /*10e0*/  FMUL R6, R7, R30 ;  /* 0x0000001e07067220 */ /* 0x001fe20000400000 */
[----:B--2---:R-:W-:Y:S01]  /*10f0*/  FMUL R7, R8, R31 ;  /* 0x0000001f08077220 */ /* 0x004fe20000400000 */
[----:B------:R-:W-:-:S04]  /*1100*/  IMAD.WIDE.U32 R8, R17, 0x10, R28 ;  /* 0x0000001011087825 */ /* 0x000fc800078e001c */
[----:B------:R0:W-:Y:S04]  /*1110*/  STG.E.128 desc[UR6][R26.64], R4 ;  /* 0x000000041a007986 */ /* 0x0001e8000c101d06 */
[----:B------:R-:W2:Y:S01]  /*1120*/  LDG.E.128 R8, desc[UR6][R8.64] ;  /* 0x0000000608087981 */ /* 0x000ea2000c1e1d00 */
[----:B------:R-:W-:Y:S01]  /*1130*/  FADD R35, R4, R5 ;  /* 0x0000000504237221 */ /* 0x000fe20000000000 */
[----:B------:R-:W-:-:S03]  /*1140*/  IADD3 R19, PT, PT, R0, R19, R0 ;  /* 0x0000001300137210 */ /* 0x000fc60007ffe000 */
[----:B------:R-:W-:Y:S01]  /*1150*/  FADD R32, R6, R35 ;  /* 0x0000002306207221 */ /* 0x000fe20000000000 */
[----:B------:R-:W-:-:S03]  /*1160*/  ISETP.GE.AND P1, PT, R19, R2, PT ;  /* 0x000000021300720c */ /* 0x000fc60003f26270 */
[----:B------:R-:W-:-:S04]  /*1170*/  FADD R31, R7, R32 ;  /* 0x00000020071f7221 */ /* 0x000fc80000000000 */
[----:B------:R-:W-:Y:S01]  /*1180*/  FADD R16, R31, R16 ;  /* 0x000000101f107221 */ /* 0x000fe20000000000 */
[C---:B--2---:R-:W-:Y:S01]  /*1190*/  FADD R33, -R12.reuse, R8 ;  /* 0x000000080c217221 */ /* 0x044fe20000000100 */
[C---:B------:R-:W-:Y:S01]  /*11a0*/  FADD R9, -R12.reuse, R9 ;  /* 0x000000090c097221 */ /* 0x040fe20000000100 */
[----:B------:R-:W-:Y:S02]  /*11b0*/  FADD R11, -R12, R11 ;  /* 0x0000000b0c0b7221 */ /* 0x000fe40000000100 */
[-C--:B------:R-:W-:Y:S01]  /*11c0*/  FFMA.SAT R30, R33, R18.reuse, 0.5 ;  /* 0x3f000000211e7423 */ /* 0x080fe20000002012 */
[----:B0-----:R-:W-:-:S03]  /*11d0*/  FFMA.SAT R6, R9, R18, 0.5 ;  /* 0x3f00000009067423 */ /* 0x001fc60000002012 */
[-C--:B------:R-:W-:Y:S01]  /*11e0*/  FFMA.RM R30, R30, R21.reuse, 12582913 ;  /* 0x4b4000011e1e7423 */ /* 0x080fe20000004015 */
[----:B------:R-:W-:-:S03]  /*11f0*/  FFMA.RM R5, R6, R21, 12582913 ;  /* 0x4b40000106057423 */ /* 0x000fc60000004015 */
[C---:B------:R-:W-:Y:S01]  /*1200*/  FADD R32, R30.reuse, -12583039 ;  /* 0xcb40007f1e207421 */ /* 0x040fe20000000000 */
[----:B------:R-:W-:Y:S01]  /*1210*/  SHF.L.U32 R4, R30, 0x17, RZ ;  /* 0x000000171e047819 */ /* 0x000fe200000006ff */
[----:B------:R-:W-:Y:S02]  /*1220*/  FADD R6, R5, -12583039 ;  /* 0xcb40007f05067421 */ /* 0x000fe40000000000 */
[----:B------:R-:W-:Y:S02]  /*1230*/  FFMA R32, R33, 1.4426950216293334961, -R32 ;  /* 0x3fb8aa3b21207823 */ /* 0x000fe40000000820 */
[----:B------:R-:W-:Y:S02]  /*1240*/  FFMA R6, R9, 1.4426950216293334961, -R6 ;  /* 0x3fb8aa3b09067823 */ /* 0x000fe40000000806 */
[----:B------:R-:W-:Y:S02]  /*1250*/  FFMA R32, R33, 1.925963033500011079e-08, R32 ;  /* 0x32a5706021207823 */ /* 0x000fe40000000020 */
[----:B------:R-:W-:-:S02]  /*1260*/  FFMA R9, R9, 1.925963033500011079e-08, R6 ;  /* 0x32a5706009097823 */ /* 0x000fc40000000006 */
[----:B------:R-:W0:Y:S08]  /*1270*/  MUFU.EX2 R7, R32 ;  /* 0x0000002000077308 */ /* 0x000e300000000800 */
[----:B------:R-:W2:Y:S01]  /*1280*/  MUFU.EX2 R9, R9 ;  /* 0x0000000900097308 */ /* 0x000ea20000000800 */
[----:B0-----:R-:W-:Y:S01]  /*1290*/  FMUL R4, R4, R7 ;  /* 0x0000000704047220 */ /* 0x001fe20000400000 */
[----:B------:R-:W-:Y:S01]  /*12a0*/  FADD R7, -R12, R10 ;  /* 0x0000000a0c077221 */ /* 0x000fe20000000100 */
[----:B------:R-:W-:-:S03]  /*12b0*/  SHF.L.U32 R10, R5, 0x17, RZ ;  /* 0x00000017050a7819 */ /* 0x000fc600000006ff */
[-C--:B------:R-:W-:Y:S01]  /*12c0*/  FFMA.SAT R6, R7, R18.reuse, 0.5 ;  /* 0x3f00000007067423 */ /* 0x080fe20000002012 */
[----:B------:R-:W-:Y:S01]  /*12d0*/  FFMA.SAT R18, R11, R18, 0.5 ;  /* 0x3f0000000b127423 */ /* 0x000fe20000002012 */
[----:B--2---:R-:W-:Y:S02]  /*12e0*/  FMUL R5, R10, R9 ;  /* 0x000000090a057220 */ /* 0x004fe40000400000 */
[-C--:B------:R-:W-:Y:S01]  /*12f0*/  FFMA.RM R6, R6, R21.reuse, 12582913 ;  /* 0x4b40000106067423 */ /* 0x080fe20000004015 */
[----:B------:R-:W-:-:S03]  /*1300*/  FFMA.RM R21, R18, R21, 12582913 ;  /* 0x4b40000112157423 */ /* 0x000fc60000004015 */
[C---:B------:R-:W-:Y:S01]  /*1310*/  FADD R8, R6.reuse, -12583039 ;  /* 0xcb40007f06087421 */ /* 0x040fe20000000000 */
[----:B------:R-:W-:-:S03]  /*1320*/  SHF.L.U32 R6, R6, 0x17, RZ ;  /* 0x0000001706067819 */ /* 0x000fc600000006ff */
[----:B------:R-:W-:-:S04]  /*1330*/  FFMA R8, R7, 1.4426950216293334961, -R8 ;  /* 0x3fb8aa3b07087823 */ /* 0x000fc80000000808 */
[----:B------:R-:W-:Y:S01]  /*1340*/  FFMA R18, R7, 1.925963033500011079e-08, R8 ;  /* 0x32a5706007127823 */ /* 0x000fe20000000008 */
[C---:B------:R-:W-:Y:S01]  /*1350*/  FADD R8, R21.reuse, -12583039 ;  /* 0xcb40007f15087421 */ /* 0x040fe20000000000 */
[----:B------:R-:W-:Y:S02]  /*1360*/  IMAD.SHL.U32 R21, R21, 0x800000, RZ ;  /* 0x0080000015157824 */ /* 0x000fe400078e00ff */
[----:B------:R-:W0:Y:S01]  /*1370*/  MUFU.EX2 R7, R18 ;  /* 0x0000001200077308 */ /* 0x000e220000000800 */
[----:B------:R-:W-:-:S04]  /*1380*/  FFMA R8, R11, 1.4426950216293334961, -R8 ;  /* 0x3fb8aa3b0b087823 */ /* 0x000fc80000000808 */
[----:B------:R-:W-:-:S04]  /*1390*/  FFMA R11, R11, 1.925963033500011079e-08, R8 ;  /* 0x32a570600b0b7823 */ /* 0x000fc80000000008 */
[----:B------:R-:W2:Y:S01]  /*13a0*/  MUFU.EX2 R8, R11 ;  /* 0x0000000b00087308 */ /* 0x000ea20000000800 */
[----:B0-----:R-:W-:Y:S01]  /*13b0*/  FMUL R6, R6, R7 ;  /* 0x0000000706067220 */ /* 0x001fe20000400000 */
[----:B--2---:R-:W-:Y:S01]  /*13c0*/  FMUL R7, R21, R8 ;  /* 0x0000000815077220 */ /* 0x004fe20000400000 */
[----:B------:R-:W-:-:S04]  /*13d0*/  IMAD.WIDE.U32 R8, R17, 0x10, R22 ;  /* 0x0000001011087825 */ /* 0x000fc800078e0016 */
[----:B------:R-:W-:Y:S01]  /*13e0*/  FADD R21, R4, R5 ;  /* 0x0000000504157221 */ /* 0x000fe20000000000 */
[----:B------:R-:W-:Y:S01]  /*13f0*/  LEA R17, R0, R17, 0x1 ;  /* 0x0000001100117211 */ /* 0x000fe200078e08ff */
[----:B------:R3:W-:Y:S02]  /*1400*/  STG.E.128 desc[UR6][R8.64], R4 ;  /* 0x0000000408007986 */ /* 0x0007e4000c101d06 */
[----:B------:R-:W-:-:S04]  /*1410*/  FADD R10, R6, R21 ;  /* 0x00000015060a7221 */ /* 0x000fc80000000000 */
[----:B------:R-:W-:-:S04]  /*1420*/  FADD R11, R7, R10 ;  /* 0x0000000a070b7221 */ /* 0x000fc80000000000 */
[----:B------:R-:W-:Y:S01]  /*1430*/  FADD R16, R16, R11 ;  /* 0x0000000b10107221 */ /* 0x000fe20000000000 */
[----:B------:R-:W-:Y:S06]  /*1440*/  @!P1 BRA `(.L_x_12) ;  /* 0xfffffff800889947 */ /* 0x000fec000383ffff */
.L_x_9:
[----:B------:R-:W-:Y:S05]  /*1450*/  BSYNC.RECONVERGENT B0 ;  /* 0x0000000000007941 */ /* 0x000fea0003800200 */
.L_x_8:
[----:B0--3--:R-:W0:Y:S01]  /*1460*/  SHFL.DOWN PT, R5, R16, 0x10, 0x1f ;  /* 0x0a001f0010057f89 */ /* 0x009e2200000e0000 */
[----:B------:R-:W-:Y:S01]  /*1470*/  ISETP.GT.U32.AND P1, PT, R3, 0x1f, PT ;  /* 0x0000001f0300780c */ /* 0x000fe20003f24070 */
[----:B0-----:R-:W-:-:S05]  /*1480*/  FADD R5, R5, R16 ;  /* 0x0000001005057221 */ /* 0x001fca0000000000 */
[----:B------:R-:W0:Y:S02]  /*1490*/  SHFL.DOWN PT, R4, R5, 0x8, 0x1f ;  /* 0x09001f0005047f89 */ /* 0x000e2400000e0000 */
[----:B0-----:R-:W-:-:S05]  /*14a0*/  FADD R4, R5, R4 ;  /* 0x0000000405047221 */ /* 0x001fca0000000000 */
[----:B------:R-:W0:Y:S02]  /*14b0*/  SHFL.DOWN PT, R7, R4, 0x4, 0x1f ;  /* 0x08801f0004077f89 */ /* 0x000e2400000e0000 */
[----:B0-----:R-:W-:-:S05]  /*14c0*/  FADD R7, R4, R7 ;  /* 0x0000000704077221 */ /* 0x001fca0000000000 */
[----:B------:R-:W0:Y:S02]  /*14d0*/  SHFL.DOWN PT, R6, R7, 0x2, 0x1f ;  /* 0x08401f0007067f89 */ /* 0x000e2400000e0000 */
[----:B0-----:R-:W-:-:S05]  /*14e0*/  FADD R6, R7, R6 ;  /* 0x0000000607067221 */ /* 0x001fca0000000000 */
[----:B--2---:R-:W0:Y:S02]  /*14f0*/  SHFL.DOWN PT, R9, R6, 0x1, 0x1f ;  /* 0x08201f0006097f89 */ /* 0x004e2400000e0000 */
[----:B0-----:R-:W-:-:S05]  /*1500*/  FADD R9, R6, R9 ;  /* 0x0000000906097221 */ /* 0x001fca0000000000 */
[----:B------:R-:W0:Y:S04]  /*1510*/  SHFL.IDX PT, R8, R9, RZ, 0x1f ;  /* 0x00001fff09087589 */ /* 0x000e2800000e0000 */
[----:B0-----:R0:W-:Y:S01]  /*1520*/  @!P0 STS [R15+UR4], R8 ;  /* 0x000000080f008988 */ /* 0x0011e20008000804 */
[----:B------:R-:W-:Y:S06]  /*1530*/  BAR.SYNC.DEFER_BLOCKING 0x0 ;  /* 0x0000000000007b1d */ /* 0x000fec0000010000 */
[----:B------:R-:W-:Y:S05]  /*1540*/  @P1 BRA `(.L_x_13) ;  /* 0x0000000000481947 */ /* 0x000fea0003800000 */
[----:B------:R-:W-:Y:S01]  /*1550*/  ISETP.GE.U32.AND P1, PT, R20, R13, PT ;  /* 0x0000000d1400720c */ /* 0x000fe20003f26070 */
[----:B------:R-:W-:Y:S01]  /*1560*/  UMOV UR5, 0xffffffff ;  /* 0xffffffff00057882 */ /* 0x000fe20000000000 */
[----:B------:R-:W-:-:S11]  /*1570*/  MOV R4, RZ ;  /* 0x000000ff00047202 */ /* 0x000fd60000000f00 */
[----:B------:R2:W3:Y:S01]  /*1580*/  @!P1 LDS R4, [R14] ;  /* 0x000000000e049984 */ /* 0x0004e20000000800 */
[----:B------:R-:W-:Y:S05]  /*1590*/  BRA.DIV UR5, `(.L_x_14) ;  /* 0x0000000a056c7947 */ /* 0x000fea000b800000 */
[----:B---3--:R-:W3:Y:S02]  /*15a0*/  SHFL.DOWN PT, R5, R4, 0x10, 0x1f ;  /* 0x0a001f0004057f89 */ /* 0x008ee400000e0000 */
[----:B---3--:R-:W-:-:S05]  /*15b0*/  FADD R5, R5, R4 ;  /* 0x0000000405057221 */ /* 0x008fca0000000000 */
[----:B------:R-:W3:Y:S02]  /*15c0*/  SHFL.DOWN PT, R6, R5, 0x8, 0x1f ;  /* 0x09001f0005067f89 */ /* 0x000ee400000e0000 */
[----:B---3--:R-:W-:-:S05]  /*15d0*/  FADD R6, R5, R6 ;  /* 0x0000000605067221 */ /* 0x008fca0000000000 */
[----:B------:R-:W3:Y:S02]  /*15e0*/  SHFL.DOWN PT, R7, R6, 0x4, 0x1f ;  /* 0x08801f0006077f89 */ /* 0x000ee400000e0000 */
[----:B---3--:R-:W-:-:S05]  /*15f0*/  FADD R7, R6, R7 ;  /* 0x0000000706077221 */ /* 0x008fca0000000000 */
[----:B0-----:R-:W0:Y:S02]  /*1600*/  SHFL.DOWN PT, R8, R7, 0x2, 0x1f ;  /* 0x08401f0007087f89 */ /* 0x001e2400000e0000 */
[----:B0-----:R-:W-:-:S05]  /*1610*/  FADD R8, R7, R8 ;  /* 0x0000000807087221 */ /* 0x001fca0000000000 */
[----:B------:R0:W3:Y:S02]  /*1620*/  SHFL.DOWN PT, R9, R8, 0x1, 0x1f ;  /* 0x08201f0008097f89 */ /* 0x0000e400000e0000 */
.L_x_32:
[----:B---3--:R-:W-:Y:S01]  /*1630*/  FADD R9, R8, R9 ;  /* 0x0000000908097221 */ /* 0x008fe20000000000 */
[----:B------:R-:W-:Y:S05]  /*1640*/  WARPSYNC.ALL ;  /* 0x0000000000007948 */ /* 0x000fea0003800000 */
[----:B------:R-:W3:Y:S04]  /*1650*/  SHFL.IDX PT, R9, R9, RZ, 0x1f ;  /* 0x00001fff09097589 */ /* 0x000ee800000e0000 */
[----:B---3--:R3:W-:Y:S02]  /*1660*/  @!P0 STS [UR4], R9 ;  /* 0x00000009ff008988 */ /* 0x0087e40008000804 */
.L_x_13:
[----:B------:R-:W-:Y:S05]  /*1670*/  WARPSYNC.ALL ;  /* 0x0000000000007948 */ /* 0x000fea0003800000 */
[----:B------:R-:W-:Y:S01]  /*1680*/  ISETP.GE.AND P3, PT, R3, R2, PT ;  /* 0x000000020300720c */ /* 0x000fe20003f66270 */
[----:B------:R-:W-:Y:S06]  /*1690*/  BAR.SYNC.DEFER_BLOCKING 0x0 ;  /* 0x0000000000007b1d */ /* 0x000fec0000010000 */
[----:B------:R-:W4:Y:S02]  /*16a0*/  LDS R4, [UR4] ;  /* 0x00000004ff047984 */ /* 0x000f240008000800 */
[----:B----4-:R-:W-:-:S04]  /*16b0*/  IADD3 R5, PT, PT, R4, 0x1800000, RZ ;  /* 0x0180000004057810 */ /* 0x010fc80007ffe0ff */
[----:B------:R-:W-:-:S04]  /*16c0*/  LOP3.LUT R5, R5, 0x7f800000, RZ, 0xc0, !PT ;  /* 0x7f80000005057812 */ /* 0x000fc800078ec0ff */
[----:B------:R-:W-:-:S13]  /*16d0*/  ISETP.GT.U32.AND P0, PT, R5, 0x1ffffff, PT ;  /* 0x01ffffff0500780c */ /* 0x000fda0003f04070 */
[----:B------:R-:W-:Y:S05]  /*16e0*/  @P0 BRA `(.L_x_15) ;  /* 0x0000000000100947 */ /* 0x000fea0003800000 */
[----:B------:R-:W-:-:S07]  /*16f0*/  MOV R6, 0x1710 ;  /* 0x0000171000067802 */ /* 0x000fce0000000f00 */
[----:B0123--:R-:W-:Y:S05]  /*1700*/  CALL.REL.NOINC `($__internal_0_$__cuda_sm20_rcp_rn_f32_slowpath) ;  /* 0x00000008009c7944 */ /* 0x00ffea0003c00000 */
[----:B------:R-:W-:Y:S01]  /*1710*/  IMAD.MOV.U32 R4, RZ, RZ, R5 ;  /* 0x000000ffff047224 */ /* 0x000fe200078e0005 */
[----:B------:R-:W-:Y:S06]  /*1720*/  BRA `(.L_x_16) ;  /* 0x0000000000107947 */ /* 0x000fec0003800000 */
.L_x_15:
[----:B------:R-:W4:Y:S02]  /*1730*/  MUFU.RCP R5, R4 ;  /* 0x0000000400057308 */ /* 0x000f240000001000 */
[----:B----4-:R-:W-:-:S04]  /*1740*/  FFMA R6, R4, R5, -1 ;  /* 0xbf80000004067423 */ /* 0x010fc80000000005 */
[----:B------:R-:W-:-:S04]  /*1750*/  FADD.FTZ R6, -R6, -RZ ;  /* 0x800000ff06067221 */ /* 0x000fc80000010100 */
[----:B------:R-:W-:-:S07]  /*1760*/  FFMA R4, R5, R6, R5 ;  /* 0x0000000605047223 */ /* 0x000fce0000000005 */
.L_x_16:
[----:B------:R-:W-:Y:S05]  /*1770*/  @P3 EXIT ;  /* 0x000000000000394d */ /* 0x000fea0003800000 */
[----:B------:R-:W4:Y:S01]  /*1780*/  I2F.U32.RP R10, R0 ;  /* 0x00000000000a7306 */ /* 0x000f220000209000 */
[----:B------:R-:W-:Y:S01]  /*1790*/  IADD3 R5, PT, PT, R3, R0, RZ ;  /* 0x0000000003057210 */ /* 0x000fe20007ffe0ff */
[----:B------:R-:W-:Y:S01]  /*17a0*/  BSSY.RECONVERGENT B0, `(.L_x_17) ;  /* 0x000002f000007945 */ /* 0x000fe20003800200 */
[----:B------:R-:W-:Y:S02]  /*17b0*/  ISETP.NE.U32.AND P2, PT, R0, RZ, PT ;  /* 0x000000ff0000720c */ /* 0x000fe40003f45070 */
[----:B------:R-:W-:Y:S02]  /*17c0*/  ISETP.GE.U32.AND P0, PT, R5, R2, PT ;  /* 0x000000020500720c */ /* 0x000fe40003f06070 */
[----:B0-----:R-:W-:Y:S02]  /*17d0*/  VIMNMX.U32 R8, PT, PT, R2, R5, !PT ;  /* 0x0000000502087248 */ /* 0x001fe40007fe0000 */
[----:B---3--:R-:W-:-:S04]  /*17e0*/  SEL R9, RZ, 0x1, P0 ;  /* 0x00000001ff097807 */ /* 0x008fc80000000000 */
[----:B------:R-:W-:Y:S01]  /*17f0*/  IADD3 R5, PT, PT, R8, -R5, -R9 ;  /* 0x8000000508057210 */ /* 0x000fe20007ffe809 */
[----:B----4-:R-:W0:Y:S02]  /*1800*/  MUFU.RCP R10, R10 ;  /* 0x0000000a000a7308 */ /* 0x010e240000001000 */
[----:B0-----:R-:W-:-:S06]  /*1810*/  IADD3 R6, PT, PT, R10, 0xffffffe, RZ ;  /* 0x0ffffffe0a067810 */ /* 0x001fcc0007ffe0ff */
[----:B------:R0:W3:Y:S02]  /*1820*/  F2I.FTZ.U32.TRUNC.NTZ R7, R6 ;  /* 0x0000000600077305 */ /* 0x0000e4000021f000 */
[----:B0-----:R-:W-:Y:S01]  /*1830*/  IMAD.MOV.U32 R6, RZ, RZ, RZ ;  /* 0x000000ffff067224 */ /* 0x001fe200078e00ff */
[----:B---3--:R-:W-:-:S05]  /*1840*/  IADD3 R11, PT, PT, RZ, -R7, RZ ;  /* 0x80000007ff0b7210 */ /* 0x008fca0007ffe0ff */
[----:B------:R-:W-:-:S04]  /*1850*/  IMAD R11, R11, R0, RZ ;  /* 0x000000000b0b7224 */ /* 0x000fc800078e02ff */
[----:B------:R-:W-:-:S06]  /*1860*/  IMAD.HI.U32 R10, R7, R11, R6 ;  /* 0x0000000b070a7227 */ /* 0x000fcc00078e0006 */
[----:B------:R-:W-:-:S05]  /*1870*/  IMAD.HI.U32 R10, R10, R5, RZ ;  /* 0x000000050a0a7227 */ /* 0x000fca00078e00ff */
[----:B------:R-:W-:-:S05]  /*1880*/  IADD3 R6, PT, PT, -R10, RZ, RZ ;  /* 0x000000ff0a067210 */ /* 0x000fca0007ffe1ff */
        /* <DEDUP_REMOVED lines=12> */
[----:B------:R-:W0:Y:S01]  /*1950*/  LDCU.64 UR4, c[0x0][0x380] ;  /* 0x00007000ff0477ac */ /* 0x000e220008000a00 */
[----:B------:R-:W-:Y:S01]  /*1960*/  IADD3 R5, PT, PT, R5, 0x1, RZ ;  /* 0x0000000105057810 */ /* 0x000fe20007ffe0ff */
[----:B------:R-:W-:-:S03]  /*1970*/  IMAD.WIDE.U32 R24, R3, 0x10, R24 ;  /* 0x0000001003187825 */ /* 0x000fc600078e0018 */
[----:B------:R-:W-:-:S05]  /*1980*/  LOP3.LUT R5, R5, 0x3, RZ, 0xc0, !PT ;  /* 0x0000000305057812 */ /* 0x000fca00078ec0ff */
[C---:B------:R-:W-:Y:S01]  /*1990*/  IMAD R3, R5.reuse, R0, R3 ;  /* 0x0000000005037224 */ /* 0x040fe200078e0203 */
[----:B------:R-:W-:Y:S02]  /*19a0*/  IADD3 R5, PT, PT, -R5, RZ, RZ ;  /* 0x000000ff05057210 */ /* 0x000fe40007ffe1ff */
[----:B0-----:R-:W-:-:S04]  /*19b0*/  IADD3 R6, P0, PT, R24, UR4, RZ ;  /* 0x0000000418067c10 */ /* 0x001fc8000ff1e0ff */
[----:B------:R-:W-:-:S09]  /*19c0*/  IADD3.X R7, PT, PT, R25, UR5, RZ, P0, !PT ;  /* 0x0000000519077c10 */ /* 0x000fd200087fe4ff */
.L_x_19:
[----:B0-----:R-:W-:Y:S01]  /*19d0*/  IMAD.MOV.U32 R12, RZ, RZ, R6 ;  /* 0x000000ffff0c7224 */ /* 0x001fe200078e0006 */
[----:B------:R-:W-:-:S05]  /*19e0*/  MOV R13, R7 ;  /* 0x00000007000d7202 */ /* 0x000fca0000000f00 */
[----:B------:R-:W3:Y:S01]  /*19f0*/  LDG.E.128 R8, desc[UR6][R12.64] ;  /* 0x000000060c087981 */ /* 0x000ee2000c1e1d00 */
[----:B------:R-:W-:Y:S01]  /*1a00*/  IADD3 R5, PT, PT, R5, 0x1, RZ ;  /* 0x0000000105057810 */ /* 0x000fe20007ffe0ff */
[----:B------:R-:W-:-:S03]  /*1a10*/  IMAD.WIDE.U32 R6, R0, 0x10, R12 ;  /* 0x0000001000067825 */ /* 0x000fc600078e000c */
[----:B------:R-:W-:Y:S01]  /*1a20*/  ISETP.NE.AND P0, PT, R5, RZ, PT ;  /* 0x000000ff0500720c */ /* 0x000fe20003f05270 */
[-C--:B---3--:R-:W-:Y:S01]  /*1a30*/  FMUL R8, R8, R4.reuse ;  /* 0x0000000408087220 */ /* 0x088fe20000400000 */
[-C--:B------:R-:W-:Y:S01]  /*1a40*/  FMUL R9, R9, R4.reuse ;  /* 0x0000000409097220 */ /* 0x080fe20000400000 */
[-C--:B------:R-:W-:Y:S01]  /*1a50*/  FMUL R10, R10, R4.reuse ;  /* 0x000000040a0a7220 */ /* 0x080fe20000400000 */
[----:B------:R-:W-:-:S05]  /*1a60*/  FMUL R11, R11, R4 ;  /* 0x000000040b0b7220 */ /* 0x000fca0000400000 */
[----:B------:R0:W-:Y:S04]  /*1a70*/  STG.E.128 desc[UR6][R12.64], R8 ;  /* 0x000000080c007986 */ /* 0x0001e8000c101d06 */
[----:B------:R-:W-:Y:S05]  /*1a80*/  @P0 BRA `(.L_x_19) ;  /* 0xfffffffc00d00947 */ /* 0x000fea000383ffff */
.L_x_18:
[----:B------:R-:W-:Y:S05]  /*1a90*/  BSYNC.RECONVERGENT B0 ;  /* 0x0000000000007941 */ /* 0x000fea0003800200 */
.L_x_17:
[----:B------:R-:W-:Y:S05]  /*1aa0*/  @!P1 EXIT ;  /* 0x000000000000994d */ /* 0x000fea0003800000 */
[C---:B------:R-:W-:Y:S01]  /*1ab0*/  LEA R21, R0.reuse, R3, 0x1 ;  /* 0x0000000300157211 */ /* 0x040fe200078e08ff */
[----:B------:R-:W-:Y:S02]  /*1ac0*/  IMAD R7, R0, 0x3, R3 ;  /* 0x0000000300077824 */ /* 0x000fe400078e0203 */
[----:B------:R-:W-:-:S07]  /*1ad0*/  IMAD.IADD R5, R3, 0x1, R0 ;  /* 0x0000000103057824 */ /* 0x000fce00078e0200 */
.L_x_20:
[----:B---3--:R-:W-:-:S05]  /*1ae0*/  IMAD.WIDE.U32 R24, R3, 0x10, R22 ;  /* 0x0000001003187825 */ /* 0x008fca00078e0016 */
[----:B0-----:R-:W3:Y:S01]  /*1af0*/  LDG.E.128 R8, desc[UR6][R24.64] ;  /* 0x0000000618087981 */ /* 0x001ee2000c1e1d00 */
[----:B------:R-:W-:-:S04]  /*1b00*/  IMAD.WIDE.U32 R28, R5, 0x10, R22 ;  /* 0x00000010051c7825 */ /* 0x000fc800078e0016 */
[-C--:B---3--:R-:W-:Y:S01]  /*1b10*/  FMUL R8, R8, R4.reuse ;  /* 0x0000000408087220 */ /* 0x088fe20000400000 */
[-C--:B------:R-:W-:Y:S01]  /*1b20*/  FMUL R9, R9, R4.reuse ;  /* 0x0000000409097220 */ /* 0x080fe20000400000 */
[-C--:B------:R-:W-:Y:S01]  /*1b30*/  FMUL R10, R10, R4.reuse ;  /* 0x000000040a0a7220 */ /* 0x080fe20000400000 */
[----:B------:R-:W-:-:S05]  /*1b40*/  FMUL R11, R11, R4 ;  /* 0x000000040b0b7220 */ /* 0x000fca0000400000 */
[----:B------:R0:W-:Y:S04]  /*1b50*/  STG.E.128 desc[UR6][R24.64], R8 ;  /* 0x0000000818007986 */ /* 0x0001e8000c101d06 */
[----:B-12---:R-:W2:Y:S01]  /*1b60*/  LDG.E.128 R12, desc[UR6][R28.64] ;  /* 0x000000061c0c7981 */ /* 0x006ea2000c1e1d00 */
[----:B------:R-:W-:-:S04]  /*1b70*/  IMAD.WIDE.U32 R26, R21, 0x10, R22 ;  /* 0x00000010151a7825 */ /* 0x000fc800078e0016 */
[-C--:B--2---:R-:W-:Y:S01]  /*1b80*/  FMUL R12, R12, R4.reuse ;  /* 0x000000040c0c7220 */ /* 0x084fe20000400000 */
[-C--:B------:R-:W-:Y:S01]  /*1b90*/  FMUL R13, R13, R4.reuse ;  /* 0x000000040d0d7220 */ /* 0x080fe20000400000 */
[-C--:B------:R-:W-:Y:S01]  /*1ba0*/  FMUL R14, R14, R4.reuse ;  /* 0x000000040e0e7220 */ /* 0x080fe20000400000 */
[----:B------:R-:W-:-:S05]  /*1bb0*/  FMUL R15, R15, R4 ;  /* 0x000000040f0f7220 */ /* 0x000fca0000400000 */
[----:B------:R3:W-:Y:S04]  /*1bc0*/  STG.E.128 desc[UR6][R28.64], R12 ;  /* 0x0000000c1c007986 */ /* 0x0007e8000c101d06 */
[----:B------:R-:W2:Y:S01]  /*1bd0*/  LDG.E.128 R16, desc[UR6][R26.64] ;  /* 0x000000061a107981 */ /* 0x000ea2000c1e1d00 */
[----:B0-----:R-:W-:-:S04]  /*1be0*/  IMAD.WIDE.U32 R24, R7, 0x10, R22 ;  /* 0x0000001007187825 */ /* 0x001fc800078e0016 */
[-C--:B--2---:R-:W-:Y:S01]  /*1bf0*/  FMUL R16, R16, R4.reuse ;  /* 0x0000000410107220 */ /* 0x084fe20000400000 */
[-C--:B------:R-:W-:Y:S01]  /*1c00*/  FMUL R17, R17, R4.reuse ;  /* 0x0000000411117220 */ /* 0x080fe20000400000 */
[-C--:B------:R-:W-:Y:S01]  /*1c10*/  FMUL R18, R18, R4.reuse ;  /* 0x0000000412127220 */ /* 0x080fe20000400000 */
[----:B------:R-:W-:-:S05]  /*1c20*/  FMUL R19, R19, R4 ;  /* 0x0000000413137220 */ /* 0x000fca0000400000 */
[----:B------:R3:W-:Y:S04]  /*1c30*/  STG.E.128 desc[UR6][R26.64], R16 ;  /* 0x000000101a007986 */ /* 0x0007e8000c101d06 */
[----:B------:R-:W2:Y:S01]  /*1c40*/  LDG.E.128 R8, desc[UR6][R24.64] ;  /* 0x0000000618087981 */ /* 0x000ea2000c1e1d00 */
[C-C-:B------:R-:W-:Y:S02]  /*1c50*/  IADD3 R3, PT, PT, R0.reuse, R3, R0.reuse ;  /* 0x0000000300037210 */ /* 0x140fe40007ffe000 */
[C---:B------:R-:W-:Y:S02]  /*1c60*/  LEA R5, R0.reuse, R5, 0x2 ;  /* 0x0000000500057211 */ /* 0x040fe400078e10ff */
[C---:B------:R-:W-:Y:S02]  /*1c70*/  IADD3 R3, PT, PT, R0.reuse, R3, R0 ;  /* 0x0000000300037210 */ /* 0x040fe40007ffe000 */
[----:B------:R-:W-:-:S02]  /*1c80*/  LEA R21, R0, R21, 0x2 ;  /* 0x0000001500157211 */ /* 0x000fc400078e10ff */
[----:B------:R-:W-:Y:S02]  /*1c90*/  ISETP.GE.AND P0, PT, R3, R2, PT ;  /* 0x000000020300720c */ /* 0x000fe40003f06270 */
[----:B------:R-:W-:Y:S01]  /*1ca0*/  LEA R7, R0, R7, 0x2 ;  /* 0x0000000700077211 */ /* 0x000fe200078e10ff */
[-C--:B--2---:R-:W-:Y:S01]  /*1cb0*/  FMUL R8, R8, R4.reuse ;  /* 0x0000000408087220 */ /* 0x084fe20000400000 */
[-C--:B------:R-:W-:Y:S01]  /*1cc0*/  FMUL R9, R9, R4.reuse ;  /* 0x0000000409097220 */ /* 0x080fe20000400000 */
[-C--:B------:R-:W-:Y:S01]  /*1cd0*/  FMUL R10, R10, R4.reuse ;  /* 0x000000040a0a7220 */ /* 0x080fe20000400000 */
[----:B------:R-:W-:-:S05]  /*1ce0*/  FMUL R11, R11, R4 ;  /* 0x000000040b0b7220 */ /* 0x000fca0000400000 */
[----:B------:R3:W-:Y:S02]  /*1cf0*/  STG.E.128 desc[UR6][R24.64], R8 ;  /* 0x0000000818007986 */ /* 0x0007e4000c101d06 */
[----:B------:R-:W-:Y:S05]  /*1d00*/  @!P0 BRA `(.L_x_20) ;  /* 0xfffffffc00748947 */ /* 0x000fea000383ffff */
[----:B------:R-:W-:Y:S05]  /*1d10*/  EXIT ;  /* 0x000000000000794d */ /* 0x000fea0003800000 */
.L_x_7:
[----:B------:R-:W-:Y:S02]  /*1d20*/  HFMA2 R17, -RZ, RZ, 0, 1.847743988037109375e-06 ;  /* 0x0000001fff117431 */ /* 0x000fe400000001ff */
[----:B------:R-:W-:Y:S01]  /*1d30*/  IMAD.MOV.U32 R11, RZ, RZ, 0x10 ;  /* 0x00000010ff0b7424 */ /* 0x000fe200078e00ff */
[----:B------:R-:W-:-:S07]  /*1d40*/  MOV R10, 0xffffffff ;  /* 0xffffffff000a7802 */ /* 0x000fce0000000f00 */
[----:B012---:R-:W-:Y:S05]  /*1d50*/  WARPSYNC.COLLECTIVE R10, `(.L_x_21) ;  /* 0x000000000a087348 */ /* 0x007fea0003c00000 */
[----:B--2---:R2:W3:Y:S02]  /*1d60*/  SHFL.DOWN P1, R9, R4, R11, R17 ;  /* 0x0800000b04097389 */ /* 0x0044e40000020011 */
[----:B0123--:R-:W-:Y:S05]  /*1d70*/  ENDCOLLECTIVE ;  /* 0x000000000000791b */ /* 0x00ffea0003800000 */
.L_x_21:
[----:B------:R-:W-:Y:S01]  /*1d80*/  HFMA2 R11, -RZ, RZ, 0, 4.76837158203125e-07 ;  /* 0x00000008ff0b7431 */ /* 0x000fe200000001ff */
[----:B------:R-:W-:-:S04]  /*1d90*/  MOV R5, R9 ;  /* 0x0000000900057202 */ /* 0x000fc80000000f00 */
[----:B------:R-:W-:-:S05]  /*1da0*/  FMNMX R5, R5, R4, !PT ;  /* 0x0000000405057209 */ /* 0x000fca0007800000 */
[----:B------:R-:W-:-:S07]  /*1db0*/  IMAD.MOV.U32 R4, RZ, RZ, R5 ;  /* 0x000000ffff047224 */ /* 0x000fce00078e0005 */
[----:B------:R-:W-:Y:S05]  /*1dc0*/  WARPSYNC.COLLECTIVE R10, `(.L_x_22) ;  /* 0x000000000a087348 */ /* 0x000fea0003c00000 */
[----:B------:R0:W1:Y:S02]  /*1dd0*/  SHFL.DOWN P1, R9, R4, R11, R17 ;  /* 0x0800000b04097389 */ /* 0x0000640000020011 */
[----:B01----:R-:W-:Y:S05]  /*1de0*/  ENDCOLLECTIVE ;  /* 0x000000000000791b */ /* 0x003fea0003800000 */
.L_x_22:
[----:B------:R-:W-:Y:S01]  /*1df0*/  IMAD.MOV.U32 R11, RZ, RZ, 0x4 ;  /* 0x00000004ff0b7424 */ /* 0x000fe200078e00ff */
[----:B------:R-:W-:-:S04]  /*1e00*/  MOV R6, R9 ;  /* 0x0000000900067202 */ /* 0x000fc80000000f00 */
[----:B------:R-:W-:-:S04]  /*1e10*/  FMNMX R6, R5, R6, !PT ;  /* 0x0000000605067209 */ /* 0x000fc80007800000 */
[----:B------:R-:W-:-:S07]  /*1e20*/  MOV R4, R6 ;  /* 0x0000000600047202 */ /* 0x000fce0000000f00 */
[----:B------:R-:W-:Y:S05]  /*1e30*/  WARPSYNC.COLLECTIVE R10, `(.L_x_23) ;  /* 0x000000000a087348 */ /* 0x000fea0003c00000 */
[----:B------:R0:W1:Y:S02]  /*1e40*/  SHFL.DOWN P1, R9, R4, R11, R17 ;  /* 0x0800000b04097389 */ /* 0x0000640000020011 */
[----:B01----:R-:W-:Y:S05]  /*1e50*/  ENDCOLLECTIVE ;  /* 0x000000000000791b */ /* 0x003fea0003800000 */
.L_x_23:
[----:B------:R-:W-:Y:S01]  /*1e60*/  HFMA2 R11, -RZ, RZ, 0, 1.1920928955078125e-07 ;  /* 0x00000002ff0b7431 */ /* 0x000fe200000001ff */
[----:B------:R-:W-:-:S04]  /*1e70*/  MOV R7, R9 ;  /* 0x0000000900077202 */ /* 0x000fc80000000f00 */
[----:B------:R-:W-:-:S04]  /*1e80*/  FMNMX R7, R6, R7, !PT ;  /* 0x0000000706077209 */ /* 0x000fc80007800000 */
[----:B------:R-:W-:-:S07]  /*1e90*/  MOV R4, R7 ;  /* 0x0000000700047202 */ /* 0x000fce0000000f00 */
[----:B------:R-:W-:Y:S05]  /*1ea0*/  WARPSYNC.COLLECTIVE R10, `(.L_x_24) ;  /* 0x000000000a087348 */ /* 0x000fea0003c00000 */
[----:B------:R0:W1:Y:S02]  /*1eb0*/  SHFL.DOWN P1, R9, R4, R11, R17 ;  /* 0x0800000b04097389 */ /* 0x0000640000020011 */
[----:B01----:R-:W-:Y:S05]  /*1ec0*/  ENDCOLLECTIVE ;  /* 0x000000000000791b */ /* 0x003fea0003800000 */
.L_x_24:
[----:B------:R-:W-:Y:S02]  /*1ed0*/  HFMA2 R11, -RZ, RZ, 0, 5.9604644775390625e-08 ;  /* 0x00000001ff0b7431 */ /* 0x000fe400000001ff */
[----:B------:R-:W-:-:S05]  /*1ee0*/  IMAD.MOV.U32 R8, RZ, RZ, R9 ;  /* 0x000000ffff087224 */ /* 0x000fca00078e0009 */
[----:B------:R-:W-:-:S04]  /*1ef0*/  FMNMX R8, R7, R8, !PT ;  /* 0x0000000807087209 */ /* 0x000fc80007800000 */
[----:B------:R-:W-:-:S07]  /*1f00*/  MOV R4, R8 ;  /* 0x0000000800047202 */ /* 0x000fce0000000f00 */
[----:B------:R-:W-:Y:S05]  /*1f10*/  WARPSYNC.COLLECTIVE R10, `(.L_x_25) ;  /* 0x000000000a087348 */ /* 0x000fea0003c00000 */
[----:B------:R0:W1:Y:S02]  /*1f20*/  SHFL.DOWN P1, R9, R4, R11, R17 ;  /* 0x0800000b04097389 */ /* 0x0000640000020011 */
[----:B01----:R-:W-:Y:S05]  /*1f30*/  ENDCOLLECTIVE ;  /* 0x000000000000791b */ /* 0x003fea0003800000 */
.L_x_25:
[----:B------:R-:W-:Y:S05]  /*1f40*/  BRA `(.L_x_26) ;  /* 0xffffffe8004c7947 */ /* 0x000fea000383ffff */
.L_x_14:
[----:B------:R-:W-:Y:S01]  /*1f50*/  MOV R11, 0x10 ;  /* 0x00000010000b7802 */ /* 0x000fe20000000f00 */
[----:B------:R-:W-:Y:S01]  /*1f60*/  IMAD.MOV.U32 R17, RZ, RZ, 0x1f ;  /* 0x0000001fff117424 */ /* 0x000fe200078e00ff */
[----:B------:R-:W-:-:S07]  /*1f70*/  MOV R10, 0xffffffff ;  /* 0xffffffff000a7802 */ /* 0x000fce0000000f00 */
[----:B0123--:R-:W-:Y:S05]  /*1f80*/  WARPSYNC.COLLECTIVE R10, `(.L_x_27) ;  /* 0x000000000a087348 */ /* 0x00ffea0003c00000 */
[----:B---3--:R3:W4:Y:S02]  /*1f90*/  SHFL.DOWN P1, R9, R4, R11, R17 ;  /* 0x0800000b04097389 */ /* 0x0087240000020011 */
[----:B01234-:R-:W-:Y:S05]  /*1fa0*/  ENDCOLLECTIVE ;  /* 0x000000000000791b */ /* 0x01ffea0003800000 */
.L_x_27:
[----:B------:R-:W-:Y:S01]  /*1fb0*/  IMAD.MOV.U32 R11, RZ, RZ, 0x8 ;  /* 0x00000008ff0b7424 */ /* 0x000fe200078e00ff */
[----:B------:R-:W-:-:S05]  /*1fc0*/  MOV R5, R9 ;  /* 0x0000000900057202 */ /* 0x000fca0000000f00 */
[----:B------:R-:W-:-:S05]  /*1fd0*/  FADD R5, R5, R4 ;  /* 0x0000000405057221 */ /* 0x000fca0000000000 */
[----:B------:R-:W-:-:S07]  /*1fe0*/  MOV R4, R5 ;  /* 0x0000000500047202 */ /* 0x000fce0000000f00 */
[----:B------:R-:W-:Y:S05]  /*1ff0*/  WARPSYNC.COLLECTIVE R10, `(.L_x_28) ;  /* 0x000000000a087348 */ /* 0x000fea0003c00000 */
[----:B------:R0:W1:Y:S02]  /*2000*/  SHFL.DOWN P1, R9, R4, R11, R17 ;  /* 0x0800000b04097389 */ /* 0x0000640000020011 */
[----:B01----:R-:W-:Y:S05]  /*2010*/  ENDCOLLECTIVE ;  /* 0x000000000000791b */ /* 0x003fea0003800000 */
.L_x_28:
[----:B------:R-:W-:Y:S01]  /*2020*/  HFMA2 R11, -RZ, RZ, 0, 2.384185791015625e-07 ;  /* 0x00000004ff0b7431 */ /* 0x000fe200000001ff */
[----:B------:R-:W-:-:S05]  /*2030*/  MOV R6, R9 ;  /* 0x0000000900067202 */ /* 0x000fca0000000f00 */
[----:B------:R-:W-:-:S05]  /*2040*/  FADD R6, R5, R6 ;  /* 0x0000000605067221 */ /* 0x000fca0000000000 */
[----:B------:R-:W-:-:S07]  /*2050*/  MOV R4, R6 ;  /* 0x0000000600047202 */ /* 0x000fce0000000f00 */
[----:B------:R-:W-:Y:S05]  /*2060*/  WARPSYNC.COLLECTIVE R10, `(.L_x_29) ;  /* 0x000000000a087348 */ /* 0x000fea0003c00000 */
[----:B------:R0:W1:Y:S02]  /*2070*/  SHFL.DOWN P1, R9, R4, R11, R17 ;  /* 0x0800000b04097389 */ /* 0x0000640000020011 */
[----:B01----:R-:W-:Y:S05]  /*2080*/  ENDCOLLECTIVE ;  /* 0x000000000000791b */ /* 0x003fea0003800000 */
.L_x_29:
[----:B------:R-:W-:Y:S02]  /*2090*/  HFMA2 R11, -RZ, RZ, 0, 1.1920928955078125e-07 ;  /* 0x00000002ff0b7431 */ /* 0x000fe400000001ff */
[----:B------:R-:W-:-:S04]  /*20a0*/  IMAD.MOV.U32 R7, RZ, RZ, R9 ;  /* 0x000000ffff077224 */ /* 0x000fc800078e0009 */
[----:B------:R-:W-:-:S05]  /*20b0*/  FADD R7, R6, R7 ;  /* 0x0000000706077221 */ /* 0x000fca0000000000 */
[----:B------:R-:W-:-:S07]  /*20c0*/  MOV R4, R7 ;  /* 0x0000000700047202 */ /* 0x000fce0000000f00 */
[----:B------:R-:W-:Y:S05]  /*20d0*/  WARPSYNC.COLLECTIVE R10, `(.L_x_30) ;  /* 0x000000000a087348 */ /* 0x000fea0003c00000 */
[----:B------:R0:W1:Y:S02]  /*20e0*/  SHFL.DOWN P1, R9, R4, R11, R17 ;  /* 0x0800000b04097389 */ /* 0x0000640000020011 */
[----:B01----:R-:W-:Y:S05]  /*20f0*/  ENDCOLLECTIVE ;  /* 0x000000000000791b */ /* 0x003fea0003800000 */
.L_x_30:
[----:B------:R-:W-:Y:S01]  /*2100*/  HFMA2 R11, -RZ, RZ, 0, 5.9604644775390625e-08 ;  /* 0x00000001ff0b7431 */ /* 0x000fe200000001ff */
[----:B------:R-:W-:-:S05]  /*2110*/  MOV R8, R9 ;  /* 0x0000000900087202 */ /* 0x000fca0000000f00 */
[----:B------:R-:W-:-:S04]  /*2120*/  FADD R8, R7, R8 ;  /* 0x0000000807087221 */ /* 0x000fc80000000000 */
[----:B------:R-:W-:-:S07]  /*2130*/  IMAD.MOV.U32 R4, RZ, RZ, R8 ;  /* 0x000000ffff047224 */ /* 0x000fce00078e0008 */
[----:B------:R-:W-:Y:S05]  /*2140*/  WARPSYNC.COLLECTIVE R10, `(.L_x_31) ;  /* 0x000000000a087348 */ /* 0x000fea0003c00000 */
[----:B------:R0:W1:Y:S02]  /*2150*/  SHFL.DOWN P1, R9, R4, R11, R17 ;  /* 0x0800000b04097389 */ /* 0x0000640000020011 */
[----:B01----:R-:W-:Y:S05]  /*2160*/  ENDCOLLECTIVE ;  /* 0x000000000000791b */ /* 0x003fea0003800000 */
.L_x_31:
[----:B------:R-:W-:Y:S05]  /*2170*/  BRA `(.L_x_32) ;  /* 0xfffffff4002c7947 */ /* 0x000fea000383ffff */
        .weak           $__internal_0_$__cuda_sm20_rcp_rn_f32_slowpath
        .type           $__internal_0_$__cuda_sm20_rcp_rn_f32_slowpath,@function
        .size           $__internal_0_$__cuda_sm20_rcp_rn_f32_slowpath,(.L_x_37 - $__internal_0_$__cuda_sm20_rcp_rn_f32_slowpath)
$__internal_0_$__cuda_sm20_rcp_rn_f32_slowpath:
[----:B------:R-:W-:-:S04]  /*2180*/  SHF.L.U32 R5, R4, 0x1, RZ ;  /* 0x0000000104057819 */ /* 0x000fc800000006ff */
[----:B------:R-:W-:-:S04]  /*2190*/  SHF.R.U32.HI R5, RZ, 0x18, R5 ;  /* 0x00000018ff057819 */ /* 0x000fc80000011605 */
[----:B------:R-:W-:-:S13]  /*21a0*/  ISETP.NE.U32.AND P0, PT, R5, RZ, PT ;  /* 0x000000ff0500720c */ /* 0x000fda0003f05070 */
[----:B------:R-:W-:Y:S05]  /*21b0*/  @P0 BRA `(.L_x_33) ;  /* 0x00000000002c0947 */ /* 0x000fea0003800000 */
[----:B------:R-:W-:-:S04]  /*21c0*/  SHF.L.U32 R5, R4, 0x1, RZ ;  /* 0x0000000104057819 */ /* 0x000fc800000006ff */
[----:B------:R-:W-:-:S13]  /*21d0*/  ISETP.NE.AND P0, PT, R5, RZ, PT ;  /* 0x000000ff0500720c */ /* 0x000fda0003f05270 */
[----:B------:R2:W3:Y:S01]  /*21e0*/  @!P0 MUFU.RCP R5, R4 ;  /* 0x0000000400058308 */ /* 0x0004e20000001000 */
[----:B------:R-:W-:Y:S05]  /*21f0*/  @!P0 BRA `(.L_x_34) ;  /* 0x0000000000a48947 */ /* 0x000fea0003800000 */
[----:B------:R-:W-:-:S04]  /*2200*/  FFMA R7, R4, 1.84467440737095516160e+19, RZ ;  /* 0x5f80000004077823 */ /* 0x000fc800000000ff */
[----:B--2---:R-:W3:Y:S02]  /*2210*/  MUFU.RCP R4, R7 ;  /* 0x0000000700047308 */ /* 0x004ee40000001000 */
[----:B---3--:R-:W-:-:S04]  /*2220*/  FFMA R5, R7, R4, -1 ;  /* 0xbf80000007057423 */ /* 0x008fc80000000004 */
[----:B------:R-:W-:-:S04]  /*2230*/  FADD.FTZ R5, -R5, -RZ ;  /* 0x800000ff05057221 */ /* 0x000fc80000010100 */
[----:B------:R-:W-:-:S04]  /*2240*/  FFMA R4, R4, R5, R4 ;  /* 0x0000000504047223 */ /* 0x000fc80000000004 */
[----:B------:R-:W-:Y:S01]  /*2250*/  FFMA R5, R4, 1.84467440737095516160e+19, RZ ;  /* 0x5f80000004057823 */ /* 0x000fe200000000ff */
[----:B------:R-:W-:Y:S06]  /*2260*/  BRA `(.L_x_34) ;  /* 0x0000000000887947 */ /* 0x000fec0003800000 */
.L_x_33:
[----:B------:R-:W-:-:S05]  /*2270*/  VIADD R7, R5, 0xffffff03 ;  /* 0xffffff0305077836 */ /* 0x000fca0000000000 */
[----:B------:R-:W-:-:S13]  /*2280*/  ISETP.GT.U32.AND P0, PT, R7, 0x1, PT ;  /* 0x000000010700780c */ /* 0x000fda0003f04070 */
[----:B------:R-:W-:Y:S05]  /*2290*/  @P0 BRA `(.L_x_35) ;  /* 0x0000000000780947 */ /* 0x000fea0003800000 */
[----:B------:R-:W-:Y:S01]  /*22a0*/  LOP3.LUT R8, R4, 0x7fffff, RZ, 0xc0, !PT ;  /* 0x007fffff04087812 */ /* 0x000fe200078ec0ff */
[----:B------:R-:W-:Y:S01]  /*22b0*/  VIADD R5, R5, 0xffffff04 ;  /* 0xffffff0405057836 */ /* 0x000fe20000000000 */
[----:B------:R-:W-:Y:S02]  /*22c0*/  MOV R12, 0x3 ;  /* 0x00000003000c7802 */ /* 0x000fe40000000f00 */
[----:B------:R-:W-:Y:S02]  /*22d0*/  LOP3.LUT R8, R8, 0x3f800000, RZ, 0xfc, !PT ;  /* 0x3f80000008087812 */ /* 0x000fe400078efcff */
[----:B------:R-:W-:Y:S02]  /*22e0*/  SHF.L.U32 R13, R12, R7, RZ ;  /* 0x000000070c0d7219 */ /* 0x000fe400000006ff */
[----:B------:R-:W0:Y:S02]  /*22f0*/  MUFU.RCP R9, R8 ;  /* 0x0000000800097308 */ /* 0x000e240000001000 */
[----:B0-----:R-:W-:-:S04]  /*2300*/  FFMA R10, R8, R9, -1 ;  /* 0xbf800000080a7423 */ /* 0x001fc80000000009 */
[----:B------:R-:W-:-:S04]  /*2310*/  FADD.FTZ R10, -R10, -RZ ;  /* 0x800000ff0a0a7221 */ /* 0x000fc80000010100 */
[CCC-:B------:R-:W-:Y:S01]  /*2320*/  FFMA.RM R11, R9.reuse, R10.reuse, R9.reuse ;  /* 0x0000000a090b7223 */ /* 0x1c0fe20000004009 */
[----:B------:R-:W-:-:S04]  /*2330*/  FFMA.RP R10, R9, R10, R9 ;  /* 0x0000000a090a7223 */ /* 0x000fc80000008009 */
[C---:B------:R-:W-:Y:S02]  /*2340*/  LOP3.LUT R9, R11.reuse, 0x7fffff, RZ, 0xc0, !PT ;  /* 0x007fffff0b097812 */ /* 0x040fe400078ec0ff */
[----:B------:R-:W-:Y:S02]  /*2350*/  FSETP.NEU.FTZ.AND P0, PT, R11, R10, PT ;  /* 0x0000000a0b00720b */ /* 0x000fe40003f1d000 */
[----:B------:R-:W-:Y:S02]  /*2360*/  LOP3.LUT R10, R9, 0x800000, RZ, 0xfc, !PT ;  /* 0x00800000090a7812 */ /* 0x000fe400078efcff */
[----:B------:R-:W-:Y:S02]  /*2370*/  SEL R9, RZ, 0xffffffff, !P0 ;  /* 0xffffffffff097807 */ /* 0x000fe40004000000 */
[----:B------:R-:W-:Y:S02]  /*2380*/  LOP3.LUT R8, R13, R10, RZ, 0xc0, !PT ;  /* 0x0000000a0d087212 */ /* 0x000fe400078ec0ff */
[----:B------:R-:W-:-:S02]  /*2390*/  IADD3 R9, PT, PT, -R9, RZ, RZ ;  /* 0x000000ff09097210 */ /* 0x000fc40007ffe1ff */
[-C--:B------:R-:W-:Y:S02]  /*23a0*/  SHF.R.U32.HI R8, RZ, R7.reuse, R8 ;  /* 0x00000007ff087219 */ /* 0x080fe40000011608 */
[--C-:B------:R-:W-:Y:S02]  /*23b0*/  LOP3.LUT P1, RZ, R9, R7, R10.reuse, 0xf8, !PT ;  /* 0x0000000709ff7212 */ /* 0x100fe4000782f80a */
[C---:B------:R-:W-:Y:S02]  /*23c0*/  LOP3.LUT P0, RZ, R8.reuse, 0x1, RZ, 0xc0, !PT ;  /* 0x0000000108ff7812 */ /* 0x040fe4000780c0ff */
[----:B------:R-:W-:Y:S02]  /*23d0*/  LOP3.LUT P2, RZ, R8, 0x2, RZ, 0xc0, !PT ;  /* 0x0000000208ff7812 */ /* 0x000fe4000784c0ff */
[----:B------:R-:W-:Y:S02]  /*23e0*/  SHF.R.U32.HI R5, RZ, R5, R10 ;  /* 0x00000005ff057219 */ /* 0x000fe4000001160a */
[----:B------:R-:W-:-:S02]  /*23f0*/  PLOP3.LUT P0, PT, P0, P1, P2, 0xe0, 0x0 ;  /* 0x000000000000781c */ /* 0x000fc40000703c20 */
[----:B------:R-:W-:Y:S02]  /*2400*/  LOP3.LUT P1, RZ, R4, 0x7fffff, RZ, 0xc0, !PT ;  /* 0x007fffff04ff7812 */ /* 0x000fe4000782c0ff */
[----:B------:R-:W-:-:S04]  /*2410*/  SEL R7, RZ, 0x1, !P0 ;  /* 0x00000001ff077807 */ /* 0x000fc80004000000 */
[----:B------:R-:W-:-:S04]  /*2420*/  IADD3 R7, PT, PT, -R7, RZ, RZ ;  /* 0x000000ff07077210 */ /* 0x000fc80007ffe1ff */
[----:B------:R-:W-:-:S13]  /*2430*/  ISETP.GE.AND P0, PT, R7, RZ, PT ;  /* 0x000000ff0700720c */ /* 0x000fda0003f06270 */
[----:B------:R-:W-:-:S04]  /*2440*/  @!P0 IADD3 R5, PT, PT, R5, 0x1, RZ ;  /* 0x0000000105058810 */ /* 0x000fc80007ffe0ff */
[----:B------:R-:W-:-:S04]  /*2450*/  @!P1 SHF.L.U32 R5, R5, 0x1, RZ ;  /* 0x0000000105059819 */ /* 0x000fc800000006ff */
[----:B------:R-:W-:Y:S01]  /*2460*/  LOP3.LUT R5, R5, 0x80000000, R4, 0xf8, !PT ;  /* 0x8000000005057812 */ /* 0x000fe200078ef804 */
[----:B------:R-:W-:Y:S06]  /*2470*/  BRA `(.L_x_34) ;  /* 0x0000000000047947 */ /* 0x000fec0003800000 */
.L_x_35:
[----:B------:R0:W1:Y:S02]  /*2480*/  MUFU.RCP R5, R4 ;  /* 0x0000000400057308 */ /* 0x0000640000001000 */
.L_x_34:
[----:B------:R-:W-:-:S04]  /*2490*/  HFMA2 R7, -RZ, RZ, 0, 0 ;  /* 0x00000000ff077431 */ /* 0x000fc800000001ff */
[----:B0123--:R-:W-:Y:S05]  /*24a0*/  RET.REL.NODEC R6 `(_Z29softmax_forward_kernel_float4PfPKfii) ;  /* 0xffffffd806d47950 */ /* 0x00ffea0003c3ffff */
.L_x_36:
[----:B------:R-:W-:-:S00]  /*24b0*/  BRA `(.L_x_36) ;  /* 0xfffffffc00fc7947 */ /* 0x000fc0000383ffff */
[----:B------:R-:W-:-:S00]  /*24c0*/  NOP ;  /* 0x0000000000007918 */ /* 0x000fc00000000000 */
        /* <DEDUP_REMOVED lines=11> */
.L_x_37:


//--------------------- .nv.shared._Z29softmax_forward_kernel_float4PfPKfii --------------------------
	.section	.nv.shared._Z29softmax_forward_kernel_float4PfPKfii,"aw",@nobits
	.sectionflags	@""
	.align	16
	.zero		1024


//--------------------- .nv.shared.reserved.0     --------------------------
	.section	.nv.shared.reserved.0,"aw",@nobits
	.weak		__nv_reservedSMEM_offset_0_alias
	.size		__nv_reservedSMEM_offset_0_alias, 0, 64
	.other		__nv_reservedSMEM_offset_0_alias,@"STO_CUDA_RESERVED_SHARED STV_DEFAULT"
__nv_reservedSMEM_offset_0_alias:
	.zero		0
	.zero		64


//--------------------- .nv.constant0._Z29softmax_forward_kernel_float4PfPKfii --------------------------
	.section	.nv.constant0._Z29softmax_forward_kernel_float4PfPKfii,"a",@progbits
	.sectionflags	@""
	.align	4
.nv.constant0._Z29softmax_forward_kernel_float4PfPKfii:
	.zero		920


//--------------------- SYMBOLS --------------------------

	.type		.nv.reservedSmem.offset0,@object
	.size		.nv.reservedSmem.offset0,0x4
	.type		.nv.reservedSmem.cap,@object
	.size		.nv.reservedSmem.cap,0x4
